def attn_fwd(
    Q,
    K,
    V,
    Out,
    Lse,
    sm_scale,
    stride_qz,
    stride_qh,
    stride_qm,
    stride_qk,
    stride_kz,
    stride_kh,
    stride_kn,
    stride_kk,
    stride_vz,
    stride_vh,
    stride_vn,
    stride_vk,
    stride_oz,
    stride_oh,
    stride_om,
    stride_ok,
    seqlen_q,
    seqlen_k,
    BLOCK_M: tl.constexpr,
    BLOCK_N: tl.constexpr,
    HEAD_DIM: tl.constexpr,
    CAUSAL: tl.constexpr,
):
    start_m = tl.program_id(0)
    off_hz = tl.program_id(1)
    q_off = off_hz * stride_qh
    k_off = off_hz * stride_kh
    v_off = off_hz * stride_vh
    offs_m = start_m * BLOCK_M + tl.arange(0, BLOCK_M)
    offs_d = tl.arange(0, HEAD_DIM)
    offs_n = tl.arange(0, BLOCK_N)
    q_ptrs = Q + q_off + offs_m[:, None] * stride_qm + offs_d[None, :] * stride_qk
    k_ptrs = K + k_off + offs_d[:, None] * stride_kk + offs_n[None, :] * stride_kn
    v_ptrs = V + v_off + offs_n[:, None] * stride_vn + offs_d[None, :] * stride_vk
    m_i = tl.full([BLOCK_M], float("-inf"), dtype=tl.float32)
    l_i = tl.zeros([BLOCK_M], dtype=tl.float32) + 1.0
    acc = tl.zeros([BLOCK_M, HEAD_DIM], dtype=tl.float32)
    q = tl.load(q_ptrs)
    acc, l_i, m_i = _attn_fwd_inner(
        acc,
        l_i,
        m_i,
        q,
        k_ptrs,
        v_ptrs,
        sm_scale,
        stride_kn,
        stride_vn,
        start_m,
        seqlen_k,
        BLOCK_M,
        BLOCK_N,
        HEAD_DIM,
        CAUSAL,
    )
    acc = acc / l_i[:, None]
    lse = m_i + tl.math.log2(l_i) / 1.4426950408889634
    o_ptrs = (
        Out
        + off_hz * stride_oh
        + offs_m[:, None] * stride_om
        + offs_d[None, :] * stride_ok
    )
    tl.store(o_ptrs, acc.to(Out.dtype.element_ty))
    tl.store(Lse + off_hz * seqlen_q + offs_m, lse)

# config = {"BLOCK_M": 32, "BLOCK_N": 64, "HEAD_DIM": 16, "arch": "sm_80", "causal": false, "dtype": "bf16", "num_stages": 2, "num_warps": 8}
# arch = sm_80


// ===== COMPILED SASS (sm_80) =====

	.target	sm_80

	.elftype	@"ET_EXEC"


//--------------------- .note.nv.tkinfo           --------------------------
	.section	.note.nv.tkinfo,"",@"SHT_NOTE"
	.sectionflags	@"SHF_NOTE_NV_TKINFO"
	.tkinfo
        /*0018*/ 	.word	0x00000002
        /*0030*/ 	.string	""
        /*0030*/ 	.string	"ptxas"
        /*0030*/ 	.string	"Cuda compilation tools, release 13.0, V13.0.88"
        /*0030*/ 	.string	"Build cuda_13.0.r13.0/compiler.36424714_0"
        /*0030*/ 	.string	"-v  -suppress-debug-info  -lineinfo  -arch sm_80 "



//--------------------- .note.nv.cuinfo           --------------------------
	.section	.note.nv.cuinfo,"",@"SHT_NOTE"
	.sectionflags	@"SHF_NOTE_NV_CUINFO"
        /*0018*/ 	.short	0x0002
        /*001a*/ 	.short	0x0050
        /*001c*/ 	.short	0x0082
	.zero		2


//--------------------- .nv.info                  --------------------------
	.section	.nv.info,"",@"SHT_CUDA_INFO"
	.align	4


	//----- nvinfo : EIATTR_REGCOUNT
	.align		4
        /*0000*/ 	.byte	0x04, 0x2f
        /*0002*/ 	.short	(.L_2 - .L_1)
	.align		4
.L_1:
        /*0004*/ 	.word	index@(attn_fwd)
        /*0008*/ 	.word	0x00000063


	//----- nvinfo : EIATTR_FRAME_SIZE
	.align		4
.L_2:
        /*000c*/ 	.byte	0x04, 0x11
        /*000e*/ 	.short	(.L_4 - .L_3)
	.align		4
.L_3:
        /*0010*/ 	.word	index@(attn_fwd)
        /*0014*/ 	.word	0x00000000


	//----- nvinfo : EIATTR_MIN_STACK_SIZE
	.align		4
.L_4:
        /*0018*/ 	.byte	0x04, 0x12
        /*001a*/ 	.short	(.L_6 - .L_5)
	.align		4
.L_5:
        /*001c*/ 	.word	index@(attn_fwd)
        /*0020*/ 	.word	0x00000000
.L_6:


//--------------------- .nv.info.attn_fwd         --------------------------
	.section	.nv.info.attn_fwd,"",@"SHT_CUDA_INFO"
	.sectionflags	@""
	.align	4


	//----- nvinfo : EIATTR_CUDA_API_VERSION
	.align		4
        /*0000*/ 	.byte	0x04, 0x37
        /*0002*/ 	.short	(.L_8 - .L_7)
.L_7:
        /*0004*/ 	.word	0x00000082


	//----- nvinfo : EIATTR_SW2861232_WAR
	.align		4
.L_8:
        /*0008*/ 	.byte	0x01, 0x35
	.zero		2


	//----- nvinfo : EIATTR_PARAM_CBANK
	.align		4
        /*000c*/ 	.byte	0x04, 0x0a
        /*000e*/ 	.short	(.L_10 - .L_9)
	.align		4
.L_9:
        /*0010*/ 	.word	index@(.nv.constant0.attn_fwd)
        /*0014*/ 	.short	0x0160
        /*0016*/ 	.short	0x0088


	//----- nvinfo : EIATTR_CBANK_PARAM_SIZE
	.align		4
.L_10:
        /*0018*/ 	.byte	0x03, 0x19
        /*001a*/ 	.short	0x0088


	//----- nvinfo : EIATTR_KPARAM_INFO
	.align		4
        /*001c*/ 	.byte	0x04, 0x17
        /*001e*/ 	.short	(.L_12 - .L_11)
.L_11:
        /*0020*/ 	.word	0x00000000
        /*0024*/ 	.short	0x0019
        /*0026*/ 	.short	0x0080
        /*0028*/ 	.byte	0x00, 0xf4, 0x21, 0x00


	//----- nvinfo : EIATTR_KPARAM_INFO
	.align		4
.L_12:
        /*002c*/ 	.byte	0x04, 0x17
        /*002e*/ 	.short	(.L_14 - .L_13)
.L_13:
        /*0030*/ 	.word	0x00000000
        /*0034*/ 	.short	0x0018
        /*0036*/ 	.short	0x0078
        /*0038*/ 	.byte	0x00, 0xf4, 0x21, 0x00


	//----- nvinfo : EIATTR_KPARAM_INFO
	.align		4
.L_14:
        /*003c*/ 	.byte	0x04, 0x17
        /*003e*/ 	.short	(.L_16 - .L_15)
.L_15:
        /*0040*/ 	.word	0x00000000
        /*0044*/ 	.short	0x0017
        /*0046*/ 	.short	0x0070
        /*0048*/ 	.byte	0x00, 0xf0, 0x11, 0x00


	//----- nvinfo : EIATTR_KPARAM_INFO
	.align		4
.L_16:
        /*004c*/ 	.byte	0x04, 0x17
        /*004e*/ 	.short	(.L_18 - .L_17)
.L_17:
        /*0050*/ 	.word	0x00000000
        /*0054*/ 	.short	0x0016
        /*0056*/ 	.short	0x006c
        /*0058*/ 	.byte	0x00, 0xf0, 0x11, 0x00


	//----- nvinfo : EIATTR_KPARAM_INFO
	.align		4
.L_18:
        /*005c*/ 	.byte	0x04, 0x17
        /*005e*/ 	.short	(.L_20 - .L_19)
.L_19:
        /*0060*/ 	.word	0x00000000
        /*0064*/ 	.short	0x0015
        /*0066*/ 	.short	0x0068
        /*0068*/ 	.byte	0x00, 0xf0, 0x11, 0x00


	//----- nvinfo : EIATTR_KPARAM_INFO
	.align		4
.L_20:
        /*006c*/ 	.byte	0x04, 0x17
        /*006e*/ 	.short	(.L_22 - .L_21)
.L_21:
        /*0070*/ 	.word	0x00000000
        /*0074*/ 	.short	0x0014
        /*0076*/ 	.short	0x0064
        /*0078*/ 	.byte	0x00, 0xf0, 0x11, 0x00


	//----- nvinfo : EIATTR_KPARAM_INFO
	.align		4
.L_22:
        /*007c*/ 	.byte	0x04, 0x17
        /*007e*/ 	.short	(.L_24 - .L_23)
.L_23:
        /*0080*/ 	.word	0x00000000
        /*0084*/ 	.short	0x0013
        /*0086*/ 	.short	0x0060
        /*0088*/ 	.byte	0x00, 0xf0, 0x11, 0x00


	//----- nvinfo : EIATTR_KPARAM_INFO
	.align		4
.L_24:
        /*008c*/ 	.byte	0x04, 0x17
        /*008e*/ 	.short	(.L_26 - .L_25)
.L_25:
        /*0090*/ 	.word	0x00000000
        /*0094*/ 	.short	0x0012
        /*0096*/ 	.short	0x005c
        /*0098*/ 	.byte	0x00, 0xf0, 0x11, 0x00


	//----- nvinfo : EIATTR_KPARAM_INFO
	.align		4
.L_26:
        /*009c*/ 	.byte	0x04, 0x17
        /*009e*/ 	.short	(.L_28 - .L_27)
.L_27:
        /*00a0*/ 	.word	0x00000000
        /*00a4*/ 	.short	0x0011
        /*00a6*/ 	.short	0x0058
        /*00a8*/ 	.byte	0x00, 0xf0, 0x11, 0x00


	//----- nvinfo : EIATTR_KPARAM_INFO
	.align		4
.L_28:
        /*00ac*/ 	.byte	0x04, 0x17
        /*00ae*/ 	.short	(.L_30 - .L_29)
.L_29:
        /*00b0*/ 	.word	0x00000000
        /*00b4*/ 	.short	0x0010
        /*00b6*/ 	.short	0x0054
        /*00b8*/ 	.byte	0x00, 0xf0, 0x11, 0x00


	//----- nvinfo : EIATTR_KPARAM_INFO
	.align		4
.L_30:
        /*00bc*/ 	.byte	0x04, 0x17
        /*00be*/ 	.short	(.L_32 - .L_31)
.L_31:
        /*00c0*/ 	.word	0x00000000
        /*00c4*/ 	.short	0x000f
        /*00c6*/ 	.short	0x0050
        /*00c8*/ 	.byte	0x00, 0xf0, 0x11, 0x00


	//----- nvinfo : EIATTR_KPARAM_INFO
	.align		4
.L_32:
        /*00cc*/ 	.byte	0x04, 0x17
        /*00ce*/ 	.short	(.L_34 - .L_33)
.L_33:
        /*00d0*/ 	.word	0x00000000
        /*00d4*/ 	.short	0x000e
        /*00d6*/ 	.short	0x004c
        /*00d8*/ 	.byte	0x00, 0xf0, 0x11, 0x00


	//----- nvinfo : EIATTR_KPARAM_INFO
	.align		4
.L_34:
        /*00dc*/ 	.byte	0x04, 0x17
        /*00de*/ 	.short	(.L_36 - .L_35)
.L_35:
        /*00e0*/ 	.word	0x00000000
        /*00e4*/ 	.short	0x000d
        /*00e6*/ 	.short	0x0048
        /*00e8*/ 	.byte	0x00, 0xf0, 0x11, 0x00


	//----- nvinfo : EIATTR_KPARAM_INFO
	.align		4
.L_36:
        /*00ec*/ 	.byte	0x04, 0x17
        /*00ee*/ 	.short	(.L_38 - .L_37)
.L_37:
        /*00f0*/ 	.word	0x00000000
        /*00f4*/ 	.short	0x000c
        /*00f6*/ 	.short	0x0044
        /*00f8*/ 	.byte	0x00, 0xf0, 0x11, 0x00


	//----- nvinfo : EIATTR_KPARAM_INFO
	.align		4
.L_38:
        /*00fc*/ 	.byte	0x04, 0x17
        /*00fe*/ 	.short	(.L_40 - .L_39)
.L_39:
        /*0100*/ 	.word	0x00000000
        /*0104*/ 	.short	0x000b
        /*0106*/ 	.short	0x0040
        /*0108*/ 	.byte	0x00, 0xf0, 0x11, 0x00


	//----- nvinfo : EIATTR_KPARAM_INFO
	.align		4
.L_40:
        /*010c*/ 	.byte	0x04, 0x17
        /*010e*/ 	.short	(.L_42 - .L_41)
.L_41:
        /*0110*/ 	.word	0x00000000
        /*0114*/ 	.short	0x000a
        /*0116*/ 	.short	0x003c
        /*0118*/ 	.byte	0x00, 0xf0, 0x11, 0x00


	//----- nvinfo : EIATTR_KPARAM_INFO
	.align		4
.L_42:
        /*011c*/ 	.byte	0x04, 0x17
        /*011e*/ 	.short	(.L_44 - .L_43)
.L_43:
        /*0120*/ 	.word	0x00000000
        /*0124*/ 	.short	0x0009
        /*0126*/ 	.short	0x0038
        /*0128*/ 	.byte	0x00, 0xf0, 0x11, 0x00


	//----- nvinfo : EIATTR_KPARAM_INFO
	.align		4
.L_44:
        /*012c*/ 	.byte	0x04, 0x17
        /*012e*/ 	.short	(.L_46 - .L_45)
.L_45:
        /*0130*/ 	.word	0x00000000
        /*0134*/ 	.short	0x0008
        /*0136*/ 	.short	0x0034
        /*0138*/ 	.byte	0x00, 0xf0, 0x11, 0x00


	//----- nvinfo : EIATTR_KPARAM_INFO
	.align		4
.L_46:
        /*013c*/ 	.byte	0x04, 0x17
        /*013e*/ 	.short	(.L_48 - .L_47)
.L_47:
        /*0140*/ 	.word	0x00000000
        /*0144*/ 	.short	0x0007
        /*0146*/ 	.short	0x0030
        /*0148*/ 	.byte	0x00, 0xf0, 0x11, 0x00


	//----- nvinfo : EIATTR_KPARAM_INFO
	.align		4
.L_48:
        /*014c*/ 	.byte	0x04, 0x17
        /*014e*/ 	.short	(.L_50 - .L_49)
.L_49:
        /*0150*/ 	.word	0x00000000
        /*0154*/ 	.short	0x0006
        /*0156*/ 	.short	0x002c
        /*0158*/ 	.byte	0x00, 0xf0, 0x11, 0x00


	//----- nvinfo : EIATTR_KPARAM_INFO
	.align		4
.L_50:
        /*015c*/ 	.byte	0x04, 0x17
        /*015e*/ 	.short	(.L_52 - .L_51)
.L_51:
        /*0160*/ 	.word	0x00000000
        /*0164*/ 	.short	0x0005
        /*0166*/ 	.short	0x0028
        /*0168*/ 	.byte	0x00, 0xf0, 0x11, 0x00


	//----- nvinfo : EIATTR_KPARAM_INFO
	.align		4
.L_52:
        /*016c*/ 	.byte	0x04, 0x17
        /*016e*/ 	.short	(.L_54 - .L_53)
.L_53:
        /*0170*/ 	.word	0x00000000
        /*0174*/ 	.short	0x0004
        /*0176*/ 	.short	0x0020
        /*0178*/ 	.byte	0x00, 0xf4, 0x21, 0x00


	//----- nvinfo : EIATTR_KPARAM_INFO
	.align		4
.L_54:
        /*017c*/ 	.byte	0x04, 0x17
        /*017e*/ 	.short	(.L_56 - .L_55)
.L_55:
        /*0180*/ 	.word	0x00000000
        /*0184*/ 	.short	0x0003
        /*0186*/ 	.short	0x0018
        /*0188*/ 	.byte	0x00, 0xf4, 0x21, 0x00


	//----- nvinfo : EIATTR_KPARAM_INFO
	.align		4
.L_56:
        /*018c*/ 	.byte	0x04, 0x17
        /*018e*/ 	.short	(.L_58 - .L_57)
.L_57:
        /*0190*/ 	.word	0x00000000
        /*0194*/ 	.short	0x0002
        /*0196*/ 	.short	0x0010
        /*0198*/ 	.byte	0x00, 0xf4, 0x21, 0x00


	//----- nvinfo : EIATTR_KPARAM_INFO
	.align		4
.L_58:
        /*019c*/ 	.byte	0x04, 0x17
        /*019e*/ 	.short	(.L_60 - .L_59)
.L_59:
        /*01a0*/ 	.word	0x00000000
        /*01a4*/ 	.short	0x0001
        /*01a6*/ 	.short	0x0008
        /*01a8*/ 	.byte	0x00, 0xf4, 0x21, 0x00


	//----- nvinfo : EIATTR_KPARAM_INFO
	.align		4
.L_60:
        /*01ac*/ 	.byte	0x04, 0x17
        /*01ae*/ 	.short	(.L_62 - .L_61)
.L_61:
        /*01b0*/ 	.word	0x00000000
        /*01b4*/ 	.short	0x0000
        /*01b6*/ 	.short	0x0000
        /*01b8*/ 	.byte	0x00, 0xf4, 0x21, 0x00


	//----- nvinfo : EIATTR_MAXREG_COUNT
	.align		4
.L_62:
        /*01bc*/ 	.byte	0x03, 0x1b
        /*01be*/ 	.short	0x00ff


	//----- nvinfo : EIATTR_NUM_BARRIERS
	.align		4
        /*01c0*/ 	.byte	0x02, 0x4c
        /*01c2*/ 	.byte	0x01
	.zero		1


	//----- nvinfo : EIATTR_MERCURY_ISA_VERSION
	.align		4
        /*01c4*/ 	.byte	0x03, 0x5f
        /*01c6*/ 	.short	0x0000


	//----- nvinfo : EIATTR_COOP_GROUP_MASK_REGIDS
	.align		4
        /*01c8*/ 	.byte	0x04, 0x29
        /*01ca*/ 	.short	(.L_64 - .L_63)


	//   ....[0]....
.L_63:
        /*01cc*/ 	.word	0xffffffff


	//   ....[1]....
        /*01d0*/ 	.word	0xffffffff


	//   ....[2]....
        /*01d4*/ 	.word	0xffffffff


	//   ....[3]....
        /*01d8*/ 	.word	0xffffffff


	//   ....[4]....
        /*01dc*/ 	.word	0xffffffff


	//   ....[5]....
        /*01e0*/ 	.word	0xffffffff


	//   ....[6]....
        /*01e4*/ 	.word	0xffffffff


	//   ....[7]....
        /*01e8*/ 	.word	0xffffffff


	//----- nvinfo : EIATTR_COOP_GROUP_INSTR_OFFSETS
	.align		4
.L_64:
        /*01ec*/ 	.byte	0x04, 0x28
        /*01ee*/ 	.short	(.L_66 - .L_65)


	//   ....[0]....
.L_65:
        /*01f0*/ 	.word	0x00000de0


	//   ....[1]....
        /*01f4*/ 	.word	0x00000e10


	//   ....[2]....
        /*01f8*/ 	.word	0x00000e30


	//   ....[3]....
        /*01fc*/ 	.word	0x00000e50


	//   ....[4]....
        /*0200*/ 	.word	0x000018b0


	//   ....[5]....
        /*0204*/ 	.word	0x000018c0


	//   ....[6]....
        /*0208*/ 	.word	0x00001940


	//   ....[7]....
        /*020c*/ 	.word	0x00001960


	//----- nvinfo : EIATTR_EXIT_INSTR_OFFSETS
	.align		4
.L_66:
        /*0210*/ 	.byte	0x04, 0x1c
        /*0212*/ 	.short	(.L_68 - .L_67)


	//   ....[0]....
.L_67:
        /*0214*/ 	.word	0x000023f0


	//   ....[1]....
        /*0218*/ 	.word	0x00002490


	//----- nvinfo : EIATTR_REQNTID
	.align		4
.L_68:
        /*021c*/ 	.byte	0x04, 0x10
        /*021e*/ 	.short	(.L_70 - .L_69)
.L_69:
        /*0220*/ 	.word	0x00000100
        /*0224*/ 	.word	0x00000001
        /*0228*/ 	.word	0x00000001
.L_70:


//--------------------- .nv.callgraph             --------------------------
	.section	.nv.callgraph,"",@"SHT_CUDA_CALLGRAPH"
	.align	4
	.sectionentsize	8
	.align		4
        /*0000*/ 	.word	0x00000000
	.align		4
        /*0004*/ 	.word	0xffffffff
	.align		4
        /*0008*/ 	.word	0x00000000
	.align		4
        /*000c*/ 	.word	0xfffffffe
	.align		4
        /*0010*/ 	.word	0x00000000
	.align		4
        /*0014*/ 	.word	0xfffffffd
	.align		4
        /*0018*/ 	.word	0x00000000
	.align		4
        /*001c*/ 	.word	0xfffffffc


//--------------------- .nv.rel.action            --------------------------
	.section	.nv.rel.action,"",@"SHT_CUDA_RELOCINFO"
	.align	8
	.sectionentsize	8
        /*0000*/ 	.byte	0x73, 0x00, 0x00, 0x00, 0x00, 0x00, 0x00, 0x00, 0x00, 0x00, 0x00, 0x11, 0x25, 0x00, 0x05, 0x36


//--------------------- .nv.constant4             --------------------------
	.section	.nv.constant4,"a",@progbits
	.align	8
	.align		8
.nv.constant4:
        /*0000*/ 	.dword	_$_str


//--------------------- .nv.constant0.attn_fwd    --------------------------
	.section	.nv.constant0.attn_fwd,"a",@progbits
	.sectionflags	@""
	.align	4
.nv.constant0.attn_fwd:
	.zero		488


//--------------------- .text.attn_fwd            --------------------------
	.section	.text.attn_fwd,"ax",@progbits
	.sectioninfo	@"SHI_REGISTERS=99"
	.align	128
        .global         attn_fwd
        .type           attn_fwd,@function
        .size           attn_fwd,(.L_x_3 - attn_fwd)
        .other          attn_fwd,@"STO_CUDA_ENTRY STV_DEFAULT"
attn_fwd:
.text.attn_fwd:
[----:B------:R-:W-:Y:S02]  /*0000*/  MOV R1, c[0x0][0x28] ;  /* 0x00000a0000017a02 */ /* 0x000fe40000000f00 */
[----:B------:R-:W0:Y:S01]  /*0010*/  S2R R0, SR_TID.X ;  /* 0x0000000000007919 */ /* 0x000e220000002100 */
[----:B------:R-:W-:Y:S01]  /*0020*/  MOV R11, c[0x0][0x198] ;  /* 0x00006600000b7a02 */ /* 0x000fe20000000f00 */
[----:B------:R-:W-:Y:S02]  /*0030*/  ULDC.64 UR4, c[0x0][0x118] ;  /* 0x0000460000047ab9 */ /* 0x000fe40000000a00 */
[----:B------:R-:W1:Y:S04]  /*0040*/  S2R R4, SR_CTAID.X ;  /* 0x0000000000047919 */ /* 0x000e680000002500 */
[----:B------:R-:W2:Y:S01]  /*0050*/  S2R R2, SR_CTAID.Y ;  /* 0x0000000000027919 */ /* 0x000ea20000002600 */
[----:B0-----:R-:W-:-:S04]  /*0060*/  LOP3.LUT R3, R0, 0x1f, RZ, 0xc0, !PT ;  /* 0x0000001f00037812 */ /* 0x001fc800078ec0ff */
[----:B-1----:R-:W-:Y:S02]  /*0070*/  LEA R3, R4, R3, 0x5 ;  /* 0x0000000304037211 */ /* 0x002fe400078e28ff */
[----:B------:R-:W-:Y:S01]  /*0080*/  SHF.R.U32.HI R4, RZ, 0x5, R0 ;  /* 0x00000005ff047819 */ /* 0x000fe20000011600 */
[----:B--2---:R-:W-:Y:S02]  /*0090*/  IMAD R5, R2, c[0x0][0x190], RZ ;  /* 0x0000640002057a24 */ /* 0x004fe400078e02ff */
[----:B------:R-:W-:Y:S01]  /*00a0*/  IMAD R7, R3, c[0x0][0x194], RZ ;  /* 0x0000650003077a24 */ /* 0x000fe200078e02ff */
[----:B------:R-:W-:Y:S02]  /*00b0*/  SGXT.U32 R4, R4, 0x3 ;  /* 0x000000030404781a */ /* 0x000fe40000000000 */
[C---:B------:R-:W-:Y:S01]  /*00c0*/  SHF.L.U32 R6, R5.reuse, 0x1, RZ ;  /* 0x0000000105067819 */ /* 0x040fe200000006ff */
[----:B------:R-:W-:Y:S01]  /*00d0*/  IMAD.HI R5, R5, 0x2, RZ ;  /* 0x0000000205057827 */ /* 0x000fe200078e02ff */
[----:B------:R-:W-:-:S03]  /*00e0*/  SHF.L.U32 R9, R7, 0x1, RZ ;  /* 0x0000000107097819 */ /* 0x000fc600000006ff */
[----:B------:R-:W-:Y:S01]  /*00f0*/  IMAD R10, R4, c[0x0][0x198], RZ ;  /* 0x00006600040a7a24 */ /* 0x000fe200078e02ff */
[----:B------:R-:W-:Y:S01]  /*0100*/  IADD3 R9, P0, P1, R9, c[0x0][0x160], R6 ;  /* 0x0000580009097a10 */ /* 0x000fe2000791e006 */
[----:B------:R-:W-:-:S03]  /*0110*/  IMAD.HI R8, R7, 0x2, RZ ;  /* 0x0000000207087827 */ /* 0x000fc600078e02ff */
[----:B------:R-:W-:Y:S02]  /*0120*/  LEA R6, R11, R10, 0x3 ;  /* 0x0000000a0b067211 */ /* 0x000fe400078e18ff */
[----:B------:R-:W-:Y:S02]  /*0130*/  IADD3.X R5, R8, c[0x0][0x164], R5, P0, P1 ;  /* 0x0000590008057a10 */ /* 0x000fe400007e2405 */
[-C--:B------:R-:W-:Y:S02]  /*0140*/  LEA R8, P0, R10, R9.reuse, 0x1 ;  /* 0x000000090a087211 */ /* 0x080fe400078008ff */
[----:B------:R-:W-:Y:S02]  /*0150*/  LEA R12, P1, R6, R9, 0x1 ;  /* 0x00000009060c7211 */ /* 0x000fe400078208ff */
[-C--:B------:R-:W-:Y:S02]  /*0160*/  LEA.HI.X.SX32 R9, R10, R5.reuse, 0x1, P0 ;  /* 0x000000050a097211 */ /* 0x080fe400000f0eff */
[----:B------:R-:W-:-:S03]  /*0170*/  LEA.HI.X.SX32 R13, R6, R5, 0x1, P1 ;  /* 0x00000005060d7211 */ /* 0x000fc600008f0eff */
[----:B------:R-:W2:Y:S04]  /*0180*/  LDG.E.U16 R8, [R8.64] ;  /* 0x0000000408087981 */ /* 0x000ea8000c1e1500 */
[----:B------:R0:W3:Y:S01]  /*0190*/  LDG.E.U16 R12, [R12.64] ;  /* 0x000000040c0c7981 */ /* 0x0000e2000c1e1500 */
[C---:B------:R-:W-:Y:S01]  /*01a0*/  LOP3.LUT R5, R0.reuse, 0xc0, RZ, 0xc0, !PT ;  /* 0x000000c000057812 */ /* 0x040fe200078ec0ff */
[----:B------:R-:W-:Y:S01]  /*01b0*/  CS2R R24, SRZ ;  /* 0x0000000000187805 */ /* 0x000fe2000001ff00 */
[----:B------:R-:W-:Y:S01]  /*01c0*/  SHF.L.U32 R6, R0, 0x1, RZ ;  /* 0x0000000100067819 */ /* 0x000fe200000006ff */
[----:B------:R-:W-:Y:S01]  /*01d0*/  CS2R R26, SRZ ;  /* 0x00000000001a7805 */ /* 0x000fe2000001ff00 */
[----:B------:R-:W-:Y:S01]  /*01e0*/  SHF.R.U32.HI R7, RZ, 0x2, R5 ;  /* 0x00000002ff077819 */ /* 0x000fe20000011605 */
[----:B------:R-:W-:Y:S01]  /*01f0*/  CS2R R20, SRZ ;  /* 0x0000000000147805 */ /* 0x000fe2000001ff00 */
[----:B------:R-:W-:Y:S01]  /*0200*/  MOV R10, c[0x0][0x1d0] ;  /* 0x00007400000a7a02 */ /* 0x000fe20000000f00 */
[----:B------:R-:W-:Y:S01]  /*0210*/  CS2R R22, SRZ ;  /* 0x0000000000167805 */ /* 0x000fe2000001ff00 */
[----:B------:R-:W-:-:S02]  /*0220*/  LOP3.LUT R7, R7, 0x1fe, R6, 0x78, !PT ;  /* 0x000001fe07077812 */ /* 0x000fc400078e7806 */
[----:B------:R-:W-:Y:S02]  /*0230*/  ISETP.GE.AND P0, PT, R10, 0x1, PT ;  /* 0x000000010a00780c */ /* 0x000fe40003f06270 */
[----:B------:R-:W-:Y:S02]  /*0240*/  MOV R66, 0xff800000 ;  /* 0xff80000000427802 */ /* 0x000fe40000000f00 */
[----:B------:R-:W-:Y:S02]  /*0250*/  MOV R11, 0x3f800000 ;  /* 0x3f800000000b7802 */ /* 0x000fe40000000f00 */
[----:B------:R-:W-:Y:S02]  /*0260*/  MOV R65, 0x3f800000 ;  /* 0x3f80000000417802 */ /* 0x000fe40000000f00 */
[----:B------:R-:W-:Y:S02]  /*0270*/  MOV R67, 0xff800000 ;  /* 0xff80000000437802 */ /* 0x000fe40000000f00 */
[----:B0-----:R-:W-:-:S02]  /*0280*/  SHF.L.U32 R13, R0, 0x3, RZ ;  /* 0x00000003000d7819 */ /* 0x001fc400000006ff */
[C---:B------:R-:W-:Y:S01]  /*0290*/  SHF.L.U32 R14, R0.reuse, 0x5, RZ ;  /* 0x00000005000e7819 */ /* 0x040fe200000006ff */
[----:B--2---:R-:W-:Y:S04]  /*02a0*/  STS.U16 [R7+0x800], R8 ;  /* 0x0008000807007388 */ /* 0x004fe80000000400 */
[----:B---3--:R0:W-:Y:S02]  /*02b0*/  STS.U16 [R7+0xa00], R12 ;  /* 0x000a000c07007388 */ /* 0x0081e40000000400 */
[----:B0-----:R-:W-:Y:S01]  /*02c0*/  LOP3.LUT R12, R0, 0x3f, RZ, 0xc0, !PT ;  /* 0x0000003f000c7812 */ /* 0x001fe200078ec0ff */
[----:B------:R-:W-:Y:S05]  /*02d0*/  @!P0 BRA `(.L_x_0) ;  /* 0x000017c000008947 */ /* 0x000fea0003800000 */
[----:B------:R-:W-:Y:S01]  /*02e0*/  LOP3.LUT R10, R0, 0xf, RZ, 0xc0, !PT ;  /* 0x0000000f000a7812 */ /* 0x000fe200078ec0ff */
[----:B------:R-:W-:Y:S01]  /*02f0*/  IMAD R9, R2, c[0x0][0x1b0], RZ ;  /* 0x00006c0002097a24 */ /* 0x000fe200078e02ff */
[----:B------:R-:W-:Y:S01]  /*0300*/  LOP3.LUT R17, R13, 0x30, RZ, 0xc0, !PT ;  /* 0x000000300d117812 */ /* 0x000fe200078ec0ff */
[----:B------:R-:W-:Y:S01]  /*0310*/  IMAD R16, R12, c[0x0][0x1b4], RZ ;  /* 0x00006d000c107a24 */ /* 0x000fe200078e02ff */
[----:B------:R-:W-:Y:S01]  /*0320*/  LOP3.LUT R21, R0, 0x7, RZ, 0xc0, !PT ;  /* 0x0000000700157812 */ /* 0x000fe200078ec0ff */
[----:B------:R-:W-:Y:S01]  /*0330*/  IMAD R8, R2, c[0x0][0x1a0], RZ ;  /* 0x0000680002087a24 */ /* 0x000fe200078e02ff */
[C---:B------:R-:W-:Y:S01]  /*0340*/  SHF.L.U32 R11, R9.reuse, 0x1, RZ ;  /* 0x00000001090b7819 */ /* 0x040fe200000006ff */
[----:B------:R-:W-:Y:S01]  /*0350*/  IMAD R10, R10, c[0x0][0x1a8], RZ ;  /* 0x00006a000a0a7a24 */ /* 0x000fe200078e02ff */
[----:B------:R-:W-:Y:S01]  /*0360*/  SHF.L.U32 R18, R16, 0x1, RZ ;  /* 0x0000000110127819 */ /* 0x000fe200000006ff */
[----:B------:R-:W-:Y:S01]  /*0370*/  IMAD.HI R15, R9, 0x2, RZ ;  /* 0x00000002090f7827 */ /* 0x000fe200078e02ff */
[----:B------:R-:W-:Y:S01]  /*0380*/  SHF.L.U32 R9, R8, 0x1, RZ ;  /* 0x0000000108097819 */ /* 0x000fe200000006ff */
[----:B------:R-:W-:Y:S01]  /*0390*/  CS2R R26, SRZ ;  /* 0x00000000001a7805 */ /* 0x000fe2000001ff00 */
[----:B------:R-:W-:Y:S01]  /*03a0*/  LOP3.LUT R22, R0, 0x10, RZ, 0xc0, !PT ;  /* 0x0000001000167812 */ /* 0x000fe200078ec0ff */
[----:B------:R-:W-:Y:S01]  /*03b0*/  IMAD.HI R20, R16, 0x2, RZ ;  /* 0x0000000210147827 */ /* 0x000fe200078e02ff */
[----:B------:R-:W-:-:S02]  /*03c0*/  SHF.L.U32 R16, R10, 0x1, RZ ;  /* 0x000000010a107819 */ /* 0x000fc400000006ff */
[--C-:B------:R-:W-:Y:S01]  /*03d0*/  LOP3.LUT R17, R17, 0x20, R0.reuse, 0x78, !PT ;  /* 0x0000002011117812 */ /* 0x100fe200078e7800 */
[----:B------:R-:W-:Y:S01]  /*03e0*/  IMAD.HI R8, R8, 0x2, RZ ;  /* 0x0000000208087827 */ /* 0x000fe200078e02ff */
[----:B------:R-:W-:Y:S02]  /*03f0*/  IADD3 R82, P0, P1, R16, c[0x0][0x168], R9 ;  /* 0x00005a0010527a10 */ /* 0x000fe4000791e009 */
[----:B------:R-:W-:Y:S02]  /*0400*/  SHF.R.S32.HI R9, RZ, 0x2, R0 ;  /* 0x00000002ff097819 */ /* 0x000fe40000011400 */
[----:B------:R-:W-:Y:S02]  /*0410*/  IADD3 R68, P2, P3, R18, c[0x0][0x170], R11 ;  /* 0x00005c0012447a10 */ /* 0x000fe40007b5e00b */
[----:B------:R-:W-:Y:S02]  /*0420*/  LEA R18, R21, R22, 0x1 ;  /* 0x0000001615127211 */ /* 0x000fe400078e08ff */
[----:B------:R-:W-:-:S02]  /*0430*/  LOP3.LUT R17, R17, 0x10, R6, 0x78, !PT ;  /* 0x0000001011117812 */ /* 0x000fc400078e7806 */
[--C-:B------:R-:W-:Y:S02]  /*0440*/  SHF.R.U32.HI R16, RZ, 0x4, R0.reuse ;  /* 0x00000004ff107819 */ /* 0x100fe40000011600 */
[----:B------:R-:W-:Y:S02]  /*0450*/  SGXT R9, R9, 0x1 ;  /* 0x000000010909781a */ /* 0x000fe40000000200 */
[----:B------:R-:W-:Y:S02]  /*0460*/  SHF.R.U32.HI R11, RZ, 0x6, R0 ;  /* 0x00000006ff0b7819 */ /* 0x000fe40000011600 */
[----:B------:R-:W-:Y:S02]  /*0470*/  IADD3.X R20, R20, c[0x0][0x174], R15, P2, P3 ;  /* 0x00005d0014147a10 */ /* 0x000fe400017e640f */
[----:B------:R-:W-:Y:S02]  /*0480*/  LEA R15, R18, R17, 0x5 ;  /* 0x00000011120f7211 */ /* 0x000fe400078e28ff */
[----:B------:R-:W-:-:S02]  /*0490*/  SGXT.U32 R16, R16, 0x4 ;  /* 0x000000041010781a */ /* 0x000fc40000000000 */
[----:B------:R-:W-:Y:S02]  /*04a0*/  LOP3.LUT R17, R9, 0x90, RZ, 0xc0, !PT ;  /* 0x0000009009117812 */ /* 0x000fe400078ec0ff */
[----:B------:R-:W-:Y:S01]  /*04b0*/  SGXT.U32 R9, R11, 0x2 ;  /* 0x000000020b09781a */ /* 0x000fe20000000000 */
[----:B------:R-:W-:Y:S01]  /*04c0*/  IMAD.HI R11, R10, 0x2, RZ ;  /* 0x000000020a0b7827 */ /* 0x000fe200078e02ff */
[----:B------:R-:W-:Y:S02]  /*04d0*/  LOP3.LUT R19, R17, 0x60, R14, 0xf8, !PT ;  /* 0x0000006011137812 */ /* 0x000fe400078ef80e */
[----:B------:R-:W-:Y:S01]  /*04e0*/  MOV R25, c[0x0][0x1a4] ;  /* 0x0000690000197a02 */ /* 0x000fe20000000f00 */
[----:B------:R-:W-:Y:S01]  /*04f0*/  IMAD R10, R16, c[0x0][0x1a4], RZ ;  /* 0x00006900100a7a24 */ /* 0x000fe200078e02ff */
[----:B------:R-:W-:Y:S01]  /*0500*/  IADD3.X R23, R11, c[0x0][0x16c], R8, P0, P1 ;  /* 0x00005b000b177a10 */ /* 0x000fe200007e2408 */
[----:B------:R-:W-:Y:S01]  /*0510*/  IMAD R17, R9, c[0x0][0x1b8], RZ ;  /* 0x00006e0009117a24 */ /* 0x000fe200078e02ff */
[----:B------:R-:W-:-:S02]  /*0520*/  LEA.HI R9, R0, 0x30, RZ, 0x1c ;  /* 0x0000003000097811 */ /* 0x000fc400078fe0ff */
[----:B------:R-:W-:Y:S02]  /*0530*/  LEA R8, R25, R10, 0x4 ;  /* 0x0000000a19087211 */ /* 0x000fe400078e20ff */
[----:B------:R-:W-:Y:S01]  /*0540*/  MOV R24, c[0x0][0x1b8] ;  /* 0x00006e0000187a02 */ /* 0x000fe20000000f00 */
[----:B------:R-:W-:Y:S01]  /*0550*/  IMAD R11, R9, c[0x0][0x1a4], RZ ;  /* 0x00006900090b7a24 */ /* 0x000fe200078e02ff */
[----:B------:R-:W-:Y:S02]  /*0560*/  LOP3.LUT R19, R19, 0x10, R6, 0x78, !PT ;  /* 0x0000001013137812 */ /* 0x000fe400078e7806 */
[----:B------:R-:W-:Y:S02]  /*0570*/  LEA R9, R25, R8, 0x4 ;  /* 0x0000000819097211 */ /* 0x000fe400078e20ff */
[----:B------:R-:W-:Y:S02]  /*0580*/  LEA R18, R24, R17, 0x2 ;  /* 0x0000001118127211 */ /* 0x000fe400078e10ff */
[----:B------:R-:W-:-:S02]  /*0590*/  LEA R86, P0, R10, R82, 0x1 ;  /* 0x000000520a567211 */ /* 0x000fc400078008ff */
[-C--:B------:R-:W-:Y:S02]  /*05a0*/  LEA R84, P1, R8, R82.reuse, 0x1 ;  /* 0x0000005208547211 */ /* 0x080fe400078208ff */
[-C--:B------:R-:W-:Y:S02]  /*05b0*/  LEA R80, P3, R11, R82.reuse, 0x1 ;  /* 0x000000520b507211 */ /* 0x080fe400078608ff */
[----:B------:R-:W-:Y:S02]  /*05c0*/  LEA R16, R22, R19, 0x4 ;  /* 0x0000001316107211 */ /* 0x000fe400078e20ff */
[C---:B------:R-:W-:Y:S02]  /*05d0*/  LEA R82, P2, R9.reuse, R82, 0x1 ;  /* 0x0000005209527211 */ /* 0x040fe400078408ff */
[----:B------:R-:W-:Y:S02]  /*05e0*/  LEA R19, R24, R18, 0x2 ;  /* 0x0000001218137211 */ /* 0x000fe400078e10ff */
[----:B------:R-:W-:-:S02]  /*05f0*/  LEA.HI.X.SX32 R83, R9, R23, 0x1, P2 ;  /* 0x0000001709537211 */ /* 0x000fc400010f0eff */
[C---:B------:R-:W-:Y:S02]  /*0600*/  LEA R72, P2, R19.reuse, R68, 0x1 ;  /* 0x0000004413487211 */ /* 0x040fe400078408ff */
[----:B------:R-:W-:Y:S02]  /*0610*/  SHF.R.S32.HI R9, RZ, 0x6, R0 ;  /* 0x00000006ff097819 */ /* 0x000fe40000011400 */
[----:B------:R-:W-:Y:S02]  /*0620*/  LEA.HI.X.SX32 R85, R8, R23, 0x1, P1 ;  /* 0x0000001708557211 */ /* 0x000fe400008f0eff */
[----:B------:R-:W-:Y:S02]  /*0630*/  LEA R8, R24, R19, 0x2 ;  /* 0x0000001318087211 */ /* 0x000fe400078e10ff */
[----:B------:R-:W-:Y:S01]  /*0640*/  LEA.HI.X.SX32 R73, R19, R20, 0x1, P2 ;  /* 0x0000001413497211 */ /* 0x000fe200010f0eff */
[----:B------:R-:W-:Y:S01]  /*0650*/  IMAD R19, R21, 0x90, RZ ;  /* 0x0000009015137824 */ /* 0x000fe200078e02ff */
[----:B------:R-:W-:Y:S01]  /*0660*/  SGXT R9, R9, 0x1 ;  /* 0x000000010909781a */ /* 0x000fe20000000200 */
[----:B------:R-:W-:Y:S01]  /*0670*/  CS2R R24, SRZ ;  /* 0x0000000000187805 */ /* 0x000fe2000001ff00 */
[----:B------:R-:W-:-:S02]  /*0680*/  LEA.HI.X.SX32 R87, R10, R23, 0x1, P0 ;  /* 0x000000170a577211 */ /* 0x000fc400000f0eff */
[----:B------:R-:W-:Y:S02]  /*0690*/  LEA.HI.X.SX32 R81, R11, R23, 0x1, P3 ;  /* 0x000000170b517211 */ /* 0x000fe400018f0eff */
[-C--:B------:R-:W-:Y:S01]  /*06a0*/  LEA R78, P0, R17, R68.reuse, 0x1 ;  /* 0x00000044114e7211 */ /* 0x080fe200078008ff */
[----:B------:R-:W-:Y:S01]  /*06b0*/  CS2R R22, SRZ ;  /* 0x0000000000167805 */ /* 0x000fe2000001ff00 */
[-C--:B------:R-:W-:Y:S02]  /*06c0*/  LEA R76, P1, R18, R68.reuse, 0x1 ;  /* 0x00000044124c7211 */ /* 0x080fe400078208ff */
[----:B------:R-:W-:Y:S02]  /*06d0*/  LEA R68, P3, R8, R68, 0x1 ;  /* 0x0000004408447211 */ /* 0x000fe400078608ff */
[----:B------:R-:W-:Y:S02]  /*06e0*/  LOP3.LUT R9, R9, 0x90, RZ, 0xc0, !PT ;  /* 0x0000009009097812 */ /* 0x000fe400078ec0ff */
[----:B------:R-:W-:-:S02]  /*06f0*/  LOP3.LUT R19, R19, 0x30, R6, 0x78, !PT ;  /* 0x0000003013137812 */ /* 0x000fc400078e7806 */
[-C--:B------:R-:W-:Y:S02]  /*0700*/  LEA.HI.X.SX32 R79, R17, R20.reuse, 0x1, P0 ;  /* 0x00000014114f7211 */ /* 0x080fe400000f0eff */
[-C--:B------:R-:W-:Y:S02]  /*0710*/  LEA.HI.X.SX32 R77, R18, R20.reuse, 0x1, P1 ;  /* 0x00000014124d7211 */ /* 0x080fe400008f0eff */
[----:B------:R-:W-:Y:S02]  /*0720*/  LEA.HI.X.SX32 R69, R8, R20, 0x1, P3 ;  /* 0x0000001408457211 */ /* 0x000fe400018f0eff */
[----:B------:R-:W-:Y:S01]  /*0730*/  LOP3.LUT R64, R9, 0x17e, R6, 0x78, !PT ;  /* 0x0000017e09407812 */ /* 0x000fe200078e7806 */
[----:B------:R-:W-:Y:S01]  /*0740*/  CS2R R20, SRZ ;  /* 0x0000000000147805 */ /* 0x000fe2000001ff00 */
[----:B------:R-:W-:Y:S02]  /*0750*/  LOP3.LUT R17, R7, 0x40, RZ, 0x3c, !PT ;  /* 0x0000004007117812 */ /* 0x000fe400078e3cff */
[----:B------:R-:W-:-:S02]  /*0760*/  MOV R11, 0x3f800000 ;  /* 0x3f800000000b7802 */ /* 0x000fc40000000f00 */
[----:B------:R-:W-:Y:S02]  /*0770*/  MOV R71, 0xff800000 ;  /* 0xff80000000477802 */ /* 0x000fe40000000f00 */
[----:B------:R-:W-:Y:S02]  /*0780*/  MOV R18, RZ ;  /* 0x000000ff00127202 */ /* 0x000fe40000000f00 */
[----:B------:R-:W-:Y:S02]  /*0790*/  MOV R8, RZ ;  /* 0x000000ff00087202 */ /* 0x000fe40000000f00 */
[----:B------:R-:W-:Y:S02]  /*07a0*/  MOV R74, 0xff800000 ;  /* 0xff800000004a7802 */ /* 0x000fe40000000f00 */
[----:B------:R-:W-:Y:S02]  /*07b0*/  MOV R65, 0x3f800000 ;  /* 0x3f80000000417802 */ /* 0x000fe40000000f00 */
[----:B------:R-:W-:-:S02]  /*07c0*/  MOV R10, RZ ;  /* 0x000000ff000a7202 */ /* 0x000fc40000000f00 */
[----:B------:R-:W-:Y:S02]  /*07d0*/  LOP3.LUT R9, R19, 0x40, RZ, 0x3c, !PT ;  /* 0x0000004013097812 */ /* 0x000fe400078e3cff */
.L_x_1:
[----:B------:R-:W-:-:S04]  /*07e0*/  IMAD.WIDE R28, R18, 0x2, R86 ;  /* 0x00000002121c7825 */ /* 0x000fc800078e0256 */
[C---:B------:R-:W-:Y:S02]  /*07f0*/  IMAD.WIDE R30, R18.reuse, 0x2, R84 ;  /* 0x00000002121e7825 */ /* 0x040fe400078e0254 */
[----:B------:R-:W2:Y:S02]  /*0800*/  LDG.E.U16 R29, [R28.64] ;  /* 0x000000041c1d7981 */ /* 0x000ea4000c1e1500 */
[C---:B------:R-:W-:Y:S02]  /*0810*/  IMAD.WIDE R32, R18.reuse, 0x2, R82 ;  /* 0x0000000212207825 */ /* 0x040fe400078e0252 */
[----:B------:R-:W3:Y:S02]  /*0820*/  LDG.E.U16 R31, [R30.64] ;  /* 0x000000041e1f7981 */ /* 0x000ee4000c1e1500 */
[----:B------:R-:W-:Y:S02]  /*0830*/  IMAD.WIDE R34, R18, 0x2, R80 ;  /* 0x0000000212227825 */ /* 0x000fe400078e0250 */
[----:B------:R-:W4:Y:S04]  /*0840*/  LDG.E.U16 R33, [R32.64] ;  /* 0x0000000420217981 */ /* 0x000f28000c1e1500 */
[----:B------:R-:W5:Y:S04]  /*0850*/  LDG.E.U16 R35, [R34.64] ;  /* 0x0000000422237981 */ /* 0x000f68000c1e1500 */
[----:B------:R-:W-:Y:S01]  /*0860*/  BAR.SYNC.DEFER_BLOCKING 0x0 ;  /* 0x0000000000007b1d */ /* 0x000fe20000010000 */
[----:B------:R-:W-:-:S04]  /*0870*/  IMAD.WIDE R88, R8, 0x2, R78 ;  /* 0x0000000208587825 */ /* 0x000fc800078e024e */
[----:B------:R-:W-:-:S04]  /*0880*/  IMAD.WIDE R90, R8, 0x2, R72 ;  /* 0x00000002085a7825 */ /* 0x000fc800078e0248 */
[----:B------:R-:W-:-:S04]  /*0890*/  IMAD.WIDE R92, R8, 0x2, R76 ;  /* 0x00000002085c7825 */ /* 0x000fc800078e024c */
[----:B------:R-:W-:Y:S01]  /*08a0*/  IMAD.WIDE R94, R8, 0x2, R68 ;  /* 0x00000002085e7825 */ /* 0x000fe200078e0244 */
[----:B--2---:R-:W-:Y:S04]  /*08b0*/  STS.U16 [R64], R29 ;  /* 0x0000001d40007388 */ /* 0x004fe80000000400 */
[----:B---3--:R-:W-:Y:S04]  /*08c0*/  STS.U16 [R64+0x200], R31 ;  /* 0x0002001f40007388 */ /* 0x008fe80000000400 */
[----:B----4-:R-:W-:Y:S04]  /*08d0*/  STS.U16 [R64+0x400], R33 ;  /* 0x0004002140007388 */ /* 0x010fe80000000400 */
[----:B-----5:R-:W-:Y:S04]  /*08e0*/  STS.U16 [R64+0x600], R35 ;  /* 0x0006002340007388 */ /* 0x020fe80000000400 */
[----:B------:R-:W-:Y:S06]  /*08f0*/  BAR.SYNC.DEFER_BLOCKING 0x0 ;  /* 0x0000000000007b1d */ /* 0x000fec0000010000 */
[----:B------:R-:W2:Y:S04]  /*0900*/  LDG.E.U16 R88, [R88.64] ;  /* 0x0000000458587981 */ /* 0x000ea8000c1e1500 */
[----:B------:R-:W3:Y:S04]  /*0910*/  LDG.E.U16 R90, [R90.64] ;  /* 0x000000045a5a7981 */ /* 0x000ee8000c1e1500 */
[----:B------:R-:W4:Y:S04]  /*0920*/  LDG.E.U16 R92, [R92.64] ;  /* 0x000000045c5c7981 */ /* 0x000f28000c1e1500 */
[----:B------:R-:W5:Y:S04]  /*0930*/  LDG.E.U16 R94, [R94.64] ;  /* 0x000000045e5e7981 */ /* 0x000f68000c1e1500 */
[----:B------:R-:W-:Y:S04]  /*0940*/  LDSM.16.MT88.4 R28, [R15+0x800] ;  /* 0x000800000f1c783b */ /* 0x000fe80000004200 */
[----:B------:R-:W0:Y:S04]  /*0950*/  LDSM.16.M88.4 R40, [R16] ;  /* 0x000000001028783b */ /* 0x000e280000000200 */
[----:B------:R-:W1:Y:S04]  /*0960*/  LDSM.16.M88.4 R48, [R16+0x200] ;  /* 0x000200001030783b */ /* 0x000e680000000200 */
[----:B------:R-:W1:Y:S04]  /*0970*/  LDSM.16.M88.4 R32, [R16+0x600] ;  /* 0x000600001020783b */ /* 0x000e680000000200 */
[----:B------:R-:W1:Y:S04]  /*0980*/  LDSM.16.M88.4 R56, [R16+0x400] ;  /* 0x000400001038783b */ /* 0x000e680000000200 */
[----:B------:R-:W-:Y:S01]  /*0990*/  BAR.SYNC.DEFER_BLOCKING 0x0 ;  /* 0x0000000000007b1d */ /* 0x000fe20000010000 */
[C---:B0-----:R-:W-:Y:S08]  /*09a0*/  HMMA.16816.F32.BF16 R36, R28.reuse, R40, RZ ;  /* 0x000000281c24723c */ /* 0x041ff000000418ff */
[C---:B------:R-:W-:Y:S08]  /*09b0*/  HMMA.16816.F32.BF16 R40, R28.reuse, R42, RZ ;  /* 0x0000002a1c28723c */ /* 0x040ff000000418ff */
[C---:B-1----:R-:W-:Y:S08]  /*09c0*/  HMMA.16816.F32.BF16 R44, R28.reuse, R48, RZ ;  /* 0x000000301c2c723c */ /* 0x042ff000000418ff */
[----:B------:R-:W-:Y:S07]  /*09d0*/  HMMA.16816.F32.BF16 R60, R28, R32, RZ ;  /* 0x000000201c3c723c */ /* 0x000fee00000418ff */
[----:B------:R-:W-:-:S02]  /*09e0*/  FMUL R32, R36, c[0x0][0x188] ;  /* 0x0000620024207a20 */ /* 0x000fc40000400000 */
[----:B------:R-:W-:-:S05]  /*09f0*/  FMUL R33, R37, c[0x0][0x188] ;  /* 0x0000620025217a20 */ /* 0x000fca0000400000 */
[----:B------:R-:W-:Y:S01]  /*0a00*/  FMNMX R33, R32, R33, !PT ;  /* 0x0000002120217209 */ /* 0x000fe20007800000 */
[----:B------:R-:W-:-:S05]  /*0a10*/  FMUL R32, R40, c[0x0][0x188] ;  /* 0x0000620028207a20 */ /* 0x000fca0000400000 */
[----:B------:R-:W-:Y:S01]  /*0a20*/  FMNMX R33, R32, R33, !PT ;  /* 0x0000002120217209 */ /* 0x000fe20007800000 */
[----:B------:R-:W-:-:S05]  /*0a30*/  FMUL R32, R41, c[0x0][0x188] ;  /* 0x0000620029207a20 */ /* 0x000fca0000400000 */
[----:B------:R-:W-:Y:S01]  /*0a40*/  FMNMX R33, R32, R33, !PT ;  /* 0x0000002120217209 */ /* 0x000fe20007800000 */
[----:B------:R-:W-:Y:S01]  /*0a50*/  FMUL R32, R44, c[0x0][0x188] ;  /* 0x000062002c207a20 */ /* 0x000fe20000400000 */
[----:B------:R-:W-:Y:S04]  /*0a60*/  HMMA.16816.F32.BF16 R48, R28, R50, RZ ;  /* 0x000000321c30723c */ /* 0x000fe800000418ff */
[----:B------:R-:W-:Y:S01]  /*0a70*/  FMNMX R33, R32, R33, !PT ;  /* 0x0000002120217209 */ /* 0x000fe20007800000 */
[----:B------:R-:W-:-:S05]  /*0a80*/  FMUL R32, R45, c[0x0][0x188] ;  /* 0x000062002d207a20 */ /* 0x000fca0000400000 */
[----:B------:R-:W-:Y:S01]  /*0a90*/  FMNMX R67, R32, R33, !PT ;  /* 0x0000002120437209 */ /* 0x000fe20007800000 */
[----:B------:R-:W-:Y:S02]  /*0aa0*/  FMUL R32, R38, c[0x0][0x188] ;  /* 0x0000620026207a20 */ /* 0x000fe40000400000 */
[----:B------:R-:W-:Y:S01]  /*0ab0*/  FMUL R33, R39, c[0x0][0x188] ;  /* 0x0000620027217a20 */ /* 0x000fe20000400000 */
[C---:B------:R-:W-:Y:S08]  /*0ac0*/  HMMA.16816.F32.BF16 R52, R28.reuse, R56, RZ ;  /* 0x000000381c34723c */ /* 0x040ff000000418ff */
[C---:B------:R-:W-:Y:S08]  /*0ad0*/  HMMA.16816.F32.BF16 R56, R28.reuse, R58, RZ ;  /* 0x0000003a1c38723c */ /* 0x040ff000000418ff */
[----:B------:R-:W-:Y:S07]  /*0ae0*/  HMMA.16816.F32.BF16 R28, R28, R34, RZ ;  /* 0x000000221c1c723c */ /* 0x000fee00000418ff */
[----:B------:R-:W-:Y:S01]  /*0af0*/  FMNMX R35, R32, R33, !PT ;  /* 0x0000002120237209 */ /* 0x000fe20007800000 */
[----:B------:R-:W-:-:S05]  /*0b00*/  FMUL R32, R42, c[0x0][0x188] ;  /* 0x000062002a207a20 */ /* 0x000fca0000400000 */
[----:B------:R-:W-:Y:S01]  /*0b10*/  FMNMX R35, R32, R35, !PT ;  /* 0x0000002320237209 */ /* 0x000fe20007800000 */
[----:B------:R-:W-:-:S05]  /*0b20*/  FMUL R32, R43, c[0x0][0x188] ;  /* 0x000062002b207a20 */ /* 0x000fca0000400000 */
[----:B------:R-:W-:Y:S01]  /*0b30*/  FMNMX R35, R32, R35, !PT ;  /* 0x0000002320237209 */ /* 0x000fe20007800000 */
[----:B------:R-:W-:Y:S02]  /*0b40*/  FMUL R32, R46, c[0x0][0x188] ;  /* 0x000062002e207a20 */ /* 0x000fe40000400000 */
[----:B------:R-:W-:-:S03]  /*0b50*/  FMUL R34, R48, c[0x0][0x188] ;  /* 0x0000620030227a20 */ /* 0x000fc60000400000 */
[----:B------:R-:W-:Y:S01]  /*0b60*/  FMNMX R35, R32, R35, !PT ;  /* 0x0000002320237209 */ /* 0x000fe20007800000 */
[----:B------:R-:W-:Y:S01]  /*0b70*/  FMUL R32, R47, c[0x0][0x188] ;  /* 0x000062002f207a20 */ /* 0x000fe20000400000 */
[----:B------:R-:W-:Y:S01]  /*0b80*/  FMNMX R34, R34, R67, !PT ;  /* 0x0000004322227209 */ /* 0x000fe20007800000 */
        /* <DEDUP_REMOVED lines=35> */
[----:B------:R-:W-:-:S04]  /*0dc0*/  FMNMX R33, R33, R34, !PT ;  /* 0x0000002221217209 */ /* 0x000fc80007800000 */
[----:B------:R-:W-:Y:S01]  /*0dd0*/  FMNMX R35, R32, R35, !PT ;  /* 0x0000002320237209 */ /* 0x000fe20007800000 */
[----:B------:R-:W0:Y:S01]  /*0de0*/  SHFL.BFLY PT, R34, R33, 0x2, 0x1f ;  /* 0x0c401f0021227f89 */ /* 0x000e2200000e0000 */
[----:B------:R-:W-:-:S05]  /*0df0*/  FMUL R32, R31, c[0x0][0x188] ;  /* 0x000062001f207a20 */ /* 0x000fca0000400000 */
[----:B------:R-:W-:-:S05]  /*0e00*/  FMNMX R32, R32, R35, !PT ;  /* 0x0000002320207209 */ /* 0x000fca0007800000 */
[----:B------:R-:W1:Y:S01]  /*0e10*/  SHFL.BFLY PT, R67, R32, 0x2, 0x1f ;  /* 0x0c401f0020437f89 */ /* 0x000e6200000e0000 */
[----:B0-----:R-:W-:-:S05]  /*0e20*/  FMNMX R34, R33, R34, !PT ;  /* 0x0000002221227209 */ /* 0x001fca0007800000 */
[----:B------:R-:W0:Y:S01]  /*0e30*/  SHFL.BFLY PT, R35, R34, 0x1, 0x1f ;  /* 0x0c201f0022237f89 */ /* 0x000e2200000e0000 */
[----:B-1----:R-:W-:-:S05]  /*0e40*/  FMNMX R67, R32, R67, !PT ;  /* 0x0000004320437209 */ /* 0x002fca0007800000 */
[----:B------:R-:W1:Y:S01]  /*0e50*/  SHFL.BFLY PT, R70, R67, 0x1, 0x1f ;  /* 0x0c201f0043467f89 */ /* 0x000e6200000e0000 */
[----:B0-----:R-:W-:-:S04]  /*0e60*/  FMNMX R66, R34, R35, !PT ;  /* 0x0000002322427209 */ /* 0x001fc80007800000 */
[----:B------:R-:W-:Y:S01]  /*0e70*/  FMNMX R66, R66, R71, !PT ;  /* 0x0000004742427209 */ /* 0x000fe20007800000 */
[----:B--2---:R0:W-:Y:S04]  /*0e80*/  STS.U16 [R7], R88 ;  /* 0x0000005807007388 */ /* 0x0041e80000000400 */
[----:B---3--:R-:W-:Y:S04]  /*0e90*/  STS.U16 [R7+0x400], R90 ;  /* 0x0004005a07007388 */ /* 0x008fe80000000400 */
[----:B----4-:R-:W-:Y:S04]  /*0ea0*/  STS.U16 [R17+0x200], R92 ;  /* 0x0002005c11007388 */ /* 0x010fe80000000400 */
[----:B-----5:R-:W-:Y:S01]  /*0eb0*/  STS.U16 [R17+0x600], R94 ;  /* 0x0006005e11007388 */ /* 0x020fe20000000400 */
[----:B------:R-:W-:Y:S01]  /*0ec0*/  FADD R32, -R66, R71 ;  /* 0x0000004742207221 */ /* 0x000fe20000000100 */
[----:B-1----:R-:W-:Y:S01]  /*0ed0*/  FMNMX R67, R67, R70, !PT ;  /* 0x0000004643437209 */ /* 0x002fe20007800000 */
[----:B------:R-:W-:-:S02]  /*0ee0*/  FFMA R36, R36, c[0x0][0x188], -R66 ;  /* 0x0000620024247a23 */ /* 0x000fc40000000842 */
[----:B------:R-:W-:Y:S01]  /*0ef0*/  FMUL R32, R32, 1.4426950216293334961 ;  /* 0x3fb8aa3b20207820 */ /* 0x000fe20000400000 */
[----:B------:R-:W-:Y:S01]  /*0f00*/  FMNMX R67, R67, R74, !PT ;  /* 0x0000004a43437209 */ /* 0x000fe20007800000 */
[----:B------:R-:W-:Y:S02]  /*0f10*/  FMUL R36, R36, 1.4426950216293334961 ;  /* 0x3fb8aa3b24247820 */ /* 0x000fe40000400000 */
[----:B------:R-:W1:Y:S01]  /*0f20*/  MUFU.EX2 R70, R32 ;  /* 0x0000002000467308 */ /* 0x000e620000000800 */
[----:B------:R-:W-:Y:S07]  /*0f30*/  BAR.SYNC.DEFER_BLOCKING 0x0 ;  /* 0x0000000000007b1d */ /* 0x000fee0000010000 */
[----:B------:R2:W-:Y:S01]  /*0f40*/  MUFU.EX2 R75, R36 ;  /* 0x00000024004b7308 */ /* 0x0005e20000000800 */
[----:B------:R-:W-:-:S02]  /*0f50*/  FFMA R40, R40, c[0x0][0x188], -R66 ;  /* 0x0000620028287a23 */ /* 0x000fc40000000842 */
[----:B------:R-:W-:Y:S02]  /*0f60*/  FFMA R41, R41, c[0x0][0x188], -R66 ;  /* 0x0000620029297a23 */ /* 0x000fe40000000842 */
[----:B--2---:R-:W-:Y:S01]  /*0f70*/  FFMA R36, R42, c[0x0][0x188], -R67 ;  /* 0x000062002a247a23 */ /* 0x004fe20000000843 */
[----:B------:R-:W2:Y:S03]  /*0f80*/  LDSM.16.M88.4 R32, [R19] ;  /* 0x000000001320783b */ /* 0x000ea60000000200 */
[----:B------:R-:W-:Y:S02]  /*0f90*/  FMUL R91, R36, 1.4426950216293334961 ;  /* 0x3fb8aa3b245b7820 */ /* 0x000fe40000400000 */
[----:B------:R-:W-:Y:S02]  /*0fa0*/  FADD R36, -R67, R74 ;  /* 0x0000004a43247221 */ /* 0x000fe40000000100 */
[----:B------:R-:W-:-:S02]  /*0fb0*/  FFMA R37, R37, c[0x0][0x188], -R66 ;  /* 0x0000620025257a23 */ /* 0x000fc40000000842 */
[--C-:B------:R-:W-:Y:S02]  /*0fc0*/  FFMA R38, R38, c[0x0][0x188], -R67.reuse ;  /* 0x0000620026267a23 */ /* 0x100fe40000000843 */
[--C-:B------:R-:W-:Y:S02]  /*0fd0*/  FFMA R39, R39, c[0x0][0x188], -R67.reuse ;  /* 0x0000620027277a23 */ /* 0x100fe40000000843 */
[----:B------:R-:W-:Y:S02]  /*0fe0*/  FFMA R43, R43, c[0x0][0x188], -R67 ;  /* 0x000062002b2b7a23 */ /* 0x000fe40000000843 */
[----:B------:R-:W-:Y:S02]  /*0ff0*/  FMUL R74, R36, 1.4426950216293334961 ;  /* 0x3fb8aa3b244a7820 */ /* 0x000fe40000400000 */
[----:B------:R-:W-:Y:S02]  /*1000*/  FMUL R40, R40, 1.4426950216293334961 ;  /* 0x3fb8aa3b28287820 */ /* 0x000fe40000400000 */
[----:B------:R-:W-:-:S02]  /*1010*/  FMUL R41, R41, 1.4426950216293334961 ;  /* 0x3fb8aa3b29297820 */ /* 0x000fc40000400000 */
[----:B------:R-:W-:Y:S02]  /*1020*/  FMUL R37, R37, 1.4426950216293334961 ;  /* 0x3fb8aa3b25257820 */ /* 0x000fe40000400000 */
[----:B------:R-:W-:Y:S02]  /*1030*/  FMUL R38, R38, 1.4426950216293334961 ;  /* 0x3fb8aa3b26267820 */ /* 0x000fe40000400000 */
[----:B------:R-:W-:Y:S02]  /*1040*/  FMUL R39, R39, 1.4426950216293334961 ;  /* 0x3fb8aa3b27277820 */ /* 0x000fe40000400000 */
[----:B------:R-:W-:Y:S01]  /*1050*/  FMUL R43, R43, 1.4426950216293334961 ;  /* 0x3fb8aa3b2b2b7820 */ /* 0x000fe20000400000 */
[----:B------:R-:W3:Y:S08]  /*1060*/  MUFU.EX2 R96, R37 ;  /* 0x0000002500607308 */ /* 0x000ef00000000800 */
[----:B------:R-:W-:Y:S08]  /*1070*/  MUFU.EX2 R74, R74 ;  /* 0x0000004a004a7308 */ /* 0x000ff00000000800 */
[----:B------:R-:W-:Y:S08]  /*1080*/  MUFU.EX2 R40, R40 ;  /* 0x0000002800287308 */ /* 0x000ff00000000800 */
[----:B------:R-:W-:Y:S08]  /*1090*/  MUFU.EX2 R41, R41 ;  /* 0x0000002900297308 */ /* 0x000ff00000000800 */
[----:B------:R-:W-:Y:S08]  /*10a0*/  MUFU.EX2 R89, R38 ;  /* 0x0000002600597308 */ /* 0x000ff00000000800 */
[----:B------:R-:W4:Y:S08]  /*10b0*/  MUFU.EX2 R42, R39 ;  /* 0x00000027002a7308 */ /* 0x000f300000000800 */
[----:B------:R-:W-:Y:S08]  /*10c0*/  MUFU.EX2 R91, R91 ;  /* 0x0000005b005b7308 */ /* 0x000ff00000000800 */
[----:B0-----:R-:W0:Y:S01]  /*10d0*/  MUFU.EX2 R88, R43 ;  /* 0x0000002b00587308 */ /* 0x001e220000000800 */
[----:B-1----:R-:W-:Y:S01]  /*10e0*/  FMUL R36, R70, R24 ;  /* 0x0000001846247220 */ /* 0x002fe20000400000 */
[----:B---3--:R-:W-:Y:S01]  /*10f0*/  F2FP.BF16.PACK_AB R24, R96, R75 ;  /* 0x0000004b6018723e */ /* 0x008fe200000010ff */
[----:B------:R-:W-:Y:S01]  /*1100*/  FMUL R37, R70, R25 ;  /* 0x0000001946257220 */ /* 0x000fe20000400000 */
[----:B----4-:R-:W-:Y:S01]  /*1110*/  F2FP.BF16.PACK_AB R25, R42, R89 ;  /* 0x000000592a19723e */ /* 0x010fe200000010ff */
[C---:B------:R-:W-:Y:S01]  /*1120*/  FMUL R38, R74.reuse, R26 ;  /* 0x0000001a4a267220 */ /* 0x040fe20000400000 */
[----:B------:R-:W-:Y:S01]  /*1130*/  F2FP.BF16.PACK_AB R26, R41, R40 ;  /* 0x00000028291a723e */ /* 0x000fe200000010ff */
[----:B------:R-:W-:-:S02]  /*1140*/  FMUL R39, R74, R27 ;  /* 0x0000001b4a277220 */ /* 0x000fc40000400000 */
[----:B------:R-:W-:Y:S02]  /*1150*/  FFMA R51, R51, c[0x0][0x188], -R67 ;  /* 0x0000620033337a23 */ /* 0x000fe40000000843 */
[----:B------:R-:W-:Y:S02]  /*1160*/  FADD R75, R75, R96 ;  /* 0x000000604b4b7221 */ /* 0x000fe40000000000 */
[--C-:B------:R-:W-:Y:S01]  /*1170*/  FFMA R45, R45, c[0x0][0x188], -R66.reuse ;  /* 0x000062002d2d7a23 */ /* 0x100fe20000000842 */
[----:B0-----:R-:W-:Y:S01]  /*1180*/  F2FP.BF16.PACK_AB R27, R88, R91 ;  /* 0x0000005b581b723e */ /* 0x001fe200000010ff */
[--C-:B------:R-:W-:Y:S02]  /*1190*/  FFMA R48, R48, c[0x0][0x188], -R66.reuse ;  /* 0x0000620030307a23 */ /* 0x100fe40000000842 */
[--C-:B------:R-:W-:Y:S02]  /*11a0*/  FFMA R60, R60, c[0x0][0x188], -R66.reuse ;  /* 0x000062003c3c7a23 */ /* 0x100fe40000000842 */
[----:B------:R-:W-:-:S02]  /*11b0*/  FFMA R44, R44, c[0x0][0x188], -R66 ;  /* 0x000062002c2c7a23 */ /* 0x000fc40000000842 */
[--C-:B------:R-:W-:Y:S02]  /*11c0*/  FFMA R52, R52, c[0x0][0x188], -R66.reuse ;  /* 0x0000620034347a23 */ /* 0x100fe40000000842 */
[----:B------:R-:W-:Y:S02]  /*11d0*/  FFMA R53, R53, c[0x0][0x188], -R66 ;  /* 0x0000620035357a23 */ /* 0x000fe40000000842 */
[----:B------:R-:W-:Y:S02]  /*11e0*/  FMUL R51, R51, 1.4426950216293334961 ;  /* 0x3fb8aa3b33337820 */ /* 0x000fe40000400000 */
[----:B------:R-:W-:Y:S02]  /*11f0*/  FADD R42, R89, R42 ;  /* 0x0000002a592a7221 */ /* 0x000fe40000000000 */
[----:B------:R-:W-:Y:S02]  /*1200*/  FADD R40, R40, R75 ;  /* 0x0000004b28287221 */ /* 0x000fe40000000000 */
[----:B------:R-:W-:-:S02]  /*1210*/  FMUL R93, R45, 1.4426950216293334961 ;  /* 0x3fb8aa3b2d5d7820 */ /* 0x000fc40000400000 */
[----:B------:R-:W-:Y:S01]  /*1220*/  FFMA R28, R28, c[0x0][0x188], -R66 ;  /* 0x000062001c1c7a23 */ /* 0x000fe20000000842 */
[----:B--2---:R-:W-:Y:S01]  /*1230*/  HMMA.16816.F32.BF16 R36, R24, R32, R36 ;  /* 0x000000201824723c */ /* 0x004fe20000041824 */
[----:B------:R-:W-:Y:S02]  /*1240*/  FMUL R45, R48, 1.4426950216293334961 ;  /* 0x3fb8aa3b302d7820 */ /* 0x000fe40000400000 */
[----:B------:R-:W-:Y:S02]  /*1250*/  FFMA R46, R46, c[0x0][0x188], -R67 ;  /* 0x000062002e2e7a23 */ /* 0x000fe40000000843 */
[----:B------:R-:W-:Y:S02]  /*1260*/  FMUL R48, R60, 1.4426950216293334961 ;  /* 0x3fb8aa3b3c307820 */ /* 0x000fe40000400000 */
[----:B------:R-:W-:Y:S01]  /*1270*/  FMUL R44, R44, 1.4426950216293334961 ;  /* 0x3fb8aa3b2c2c7820 */ /* 0x000fe20000400000 */
[----:B------:R0:W-:Y:S01]  /*1280*/  MUFU.EX2 R60, R51 ;  /* 0x00000033003c7308 */ /* 0x0001e20000000800 */
[----:B------:R-:W-:-:S02]  /*1290*/  FMUL R32, R52, 1.4426950216293334961 ;  /* 0x3fb8aa3b34207820 */ /* 0x000fc40000400000 */
[----:B------:R-:W-:Y:S02]  /*12a0*/  FMUL R53, R53, 1.4426950216293334961 ;  /* 0x3fb8aa3b35357820 */ /* 0x000fe40000400000 */
[----:B------:R-:W-:Y:S02]  /*12b0*/  FMUL R52, R28, 1.4426950216293334961 ;  /* 0x3fb8aa3b1c347820 */ /* 0x000fe40000400000 */
[----:B------:R-:W-:Y:S02]  /*12c0*/  FFMA R29, R29, c[0x0][0x188], -R66 ;  /* 0x000062001d1d7a23 */ /* 0x000fe40000000842 */
[----:B------:R-:W-:Y:S02]  /*12d0*/  FADD R91, R91, R42 ;  /* 0x0000002a5b5b7221 */ /* 0x000fe40000000000 */
[----:B0-----:R-:W-:Y:S02]  /*12e0*/  FADD R51, R41, R40 ;  /* 0x0000002829337221 */ /* 0x001fe40000000000 */
[----:B------:R-:W-:Y:S01]  /*12f0*/  FMUL R28, R46, 1.4426950216293334961 ;  /* 0x3fb8aa3b2e1c7820 */ /* 0x000fe20000400000 */
[----:B------:R-:W0:Y:S01]  /*1300*/  LDSM.16.M88.4 R40, [R19+0x400] ;  /* 0x000400001328783b */ /* 0x000e220000000200 */
[--C-:B------:R-:W-:Y:S01]  /*1310*/  FFMA R47, R47, c[0x0][0x188], -R67.reuse ;  /* 0x000062002f2f7a23 */ /* 0x100fe20000000843 */
[----:B------:R1:W-:Y:S01]  /*1320*/  MUFU.EX2 R71, R53 ;  /* 0x0000003500477308 */ /* 0x0003e20000000800 */
[----:B------:R-:W-:-:S02]  /*1330*/  FFMA R50, R50, c[0x0][0x188], -R67 ;  /* 0x0000620032327a23 */ /* 0x000fc40000000843 */
[----:B------:R-:W-:-:S05]  /*1340*/  FFMA R49, R49, c[0x0][0x188], -R66 ;  /* 0x0000620031317a23 */ /* 0x000fca0000000842 */
[----:B------:R-:W2:Y:S01]  /*1350*/  MUFU.EX2 R44, R44 ;  /* 0x0000002c002c7308 */ /* 0x000ea20000000800 */
[----:B-1----:R-:W-:Y:S02]  /*1360*/  FMUL R53, R29, 1.4426950216293334961 ;  /* 0x3fb8aa3b1d357820 */ /* 0x002fe40000400000 */
[----:B------:R-:W-:Y:S02]  /*1370*/  FMUL R29, R47, 1.4426950216293334961 ;  /* 0x3fb8aa3b2f1d7820 */ /* 0x000fe40000400000 */
[----:B------:R-:W-:-:S03]  /*1380*/  FMUL R47, R50, 1.4426950216293334961 ;  /* 0x3fb8aa3b322f7820 */ /* 0x000fc60000400000 */
[----:B------:R-:W1:Y:S01]  /*1390*/  MUFU.EX2 R28, R28 ;  /* 0x0000001c001c7308 */ /* 0x000e620000000800 */
[----:B------:R-:W-:Y:S02]  /*13a0*/  FFMA R54, R54, c[0x0][0x188], -R67 ;  /* 0x0000620036367a23 */ /* 0x000fe40000000843 */
[----:B------:R-:W-:-:S05]  /*13b0*/  FMUL R49, R49, 1.4426950216293334961 ;  /* 0x3fb8aa3b31317820 */ /* 0x000fca0000400000 */
[----:B------:R-:W3:Y:S01]  /*13c0*/  MUFU.EX2 R93, R93 ;  /* 0x0000005d005d7308 */ /* 0x000ee20000000800 */
[----:B------:R-:W-:-:S07]  /*13d0*/  FMUL R50, R54, 1.4426950216293334961 ;  /* 0x3fb8aa3b36327820 */ /* 0x000fce0000400000 */
[----:B------:R-:W4:Y:S01]  /*13e0*/  MUFU.EX2 R29, R29 ;  /* 0x0000001d001d7308 */ /* 0x000f220000000800 */
[--C-:B------:R-:W-:Y:S02]  /*13f0*/  FFMA R55, R55, c[0x0][0x188], -R67.reuse ;  /* 0x0000620037377a23 */ /* 0x100fe40000000843 */
[----:B------:R-:W-:-:S05]  /*1400*/  FFMA R62, R62, c[0x0][0x188], -R67 ;  /* 0x000062003e3e7a23 */ /* 0x000fca0000000843 */
[----:B------:R-:W5:Y:S01]  /*1410*/  MUFU.EX2 R45, R45 ;  /* 0x0000002d002d7308 */ /* 0x000f620000000800 */
[----:B------:R-:W-:Y:S02]  /*1420*/  FADD R91, R88, R91 ;  /* 0x0000005b585b7221 */ /* 0x000fe40000000000 */
[----:B------:R-:W-:-:S05]  /*1430*/  FFMA R56, R56, c[0x0][0x188], -R66 ;  /* 0x0000620038387a23 */ /* 0x000fca0000000842 */
[----:B------:R-:W0:Y:S01]  /*1440*/  MUFU.EX2 R47, R47 ;  /* 0x0000002f002f7308 */ /* 0x000e220000000800 */
[----:B------:R-:W-:Y:S02]  /*1450*/  FMUL R55, R55, 1.4426950216293334961 ;  /* 0x3fb8aa3b37377820 */ /* 0x000fe40000400000 */
[----:B------:R-:W-:Y:S02]  /*1460*/  FFMA R58, R58, c[0x0][0x188], -R67 ;  /* 0x000062003a3a7a23 */ /* 0x000fe40000000843 */
[----:B--2---:R-:W-:-:S03]  /*1470*/  FADD R46, R44, R51 ;  /* 0x000000332c2e7221 */ /* 0x004fc60000000000 */
[----:B------:R2:W0:Y:S01]  /*1480*/  MUFU.EX2 R90, R49 ;  /* 0x00000031005a7308 */ /* 0x0004220000000800 */
[----:B------:R-:W-:Y:S02]  /*1490*/  FMUL R51, R62, 1.4426950216293334961 ;  /* 0x3fb8aa3b3e337820 */ /* 0x000fe40000400000 */
[----:B-1----:R-:W-:Y:S02]  /*14a0*/  FADD R62, R28, R91 ;  /* 0x0000005b1c3e7221 */ /* 0x002fe40000000000 */
[----:B------:R-:W-:-:S03]  /*14b0*/  FMUL R33, R56, 1.4426950216293334961 ;  /* 0x3fb8aa3b38217820 */ /* 0x000fc60000400000 */
[----:B------:R-:W1:Y:S01]  /*14c0*/  MUFU.EX2 R32, R32 ;  /* 0x0000002000207308 */ /* 0x000e620000000800 */
[--C-:B------:R-:W-:Y:S02]  /*14d0*/  FFMA R57, R57, c[0x0][0x188], -R66.reuse ;  /* 0x0000620039397a23 */ /* 0x100fe40000000842 */
[----:B------:R-:W-:Y:S02]  /*14e0*/  FFMA R61, R61, c[0x0][0x188], -R66 ;  /* 0x000062003d3d7a23 */ /* 0x000fe40000000842 */
[----:B------:R-:W-:-:S03]  /*14f0*/  FMUL R54, R58, 1.4426950216293334961 ;  /* 0x3fb8aa3b3a367820 */ /* 0x000fc60000400000 */
[----:B------:R-:W0:Y:S01]  /*1500*/  MUFU.EX2 R50, R50 ;  /* 0x0000003200327308 */ /* 0x000e220000000800 */
[----:B------:R-:W-:Y:S02]  /*1510*/  FFMA R59, R59, c[0x0][0x188], -R67 ;  /* 0x000062003b3b7a23 */ /* 0x000fe40000000843 */
[----:B---3--:R-:W-:Y:S02]  /*1520*/  FADD R46, R93, R46 ;  /* 0x0000002e5d2e7221 */ /* 0x008fe40000000000 */
[----:B----4-:R-:W-:Y:S02]  /*1530*/  FADD R62, R29, R62 ;  /* 0x0000003e1d3e7221 */ /* 0x010fe40000000000 */
[----:B------:R-:W-:Y:S01]  /*1540*/  FMUL R56, R57, 1.4426950216293334961 ;  /* 0x3fb8aa3b39387820 */ /* 0x000fe20000400000 */
[----:B------:R-:W3:Y:S01]  /*1550*/  MUFU.EX2 R55, R55 ;  /* 0x0000003700377308 */ /* 0x000ee20000000800 */
[----:B--2---:R-:W-:Y:S02]  /*1560*/  FMUL R49, R61, 1.4426950216293334961 ;  /* 0x3fb8aa3b3d317820 */ /* 0x004fe40000400000 */
[----:B------:R-:W-:-:S02]  /*1570*/  FMUL R57, R59, 1.4426950216293334961 ;  /* 0x3fb8aa3b3b397820 */ /* 0x000fc40000400000 */
[----:B-----5:R-:W-:Y:S02]  /*1580*/  FADD R59, R45, R46 ;  /* 0x0000002e2d3b7221 */ /* 0x020fe40000000000 */
[--C-:B------:R-:W-:Y:S01]  /*1590*/  FFMA R61, R31, c[0x0][0x188], -R67.reuse ;  /* 0x000062001f3d7a23 */ /* 0x100fe20000000843 */
[----:B------:R-:W2:Y:S01]  /*15a0*/  MUFU.EX2 R33, R33 ;  /* 0x0000002100217308 */ /* 0x000ea20000000800 */
[----:B0-----:R-:W-:Y:S02]  /*15b0*/  FADD R31, R47, R62 ;  /* 0x0000003e2f1f7221 */ /* 0x001fe40000000000 */
[----:B------:R-:W-:Y:S02]  /*15c0*/  FFMA R63, R63, c[0x0][0x188], -R67 ;  /* 0x000062003f3f7a23 */ /* 0x000fe40000000843 */
[----:B------:R-:W-:-:S03]  /*15d0*/  FADD R75, R90, R59 ;  /* 0x0000003b5a4b7221 */ /* 0x000fc60000000000 */
[----:B------:R-:W0:Y:S01]  /*15e0*/  MUFU.EX2 R54, R54 ;  /* 0x0000003600367308 */ /* 0x000e220000000800 */
[----:B------:R-:W-:Y:S02]  /*15f0*/  FFMA R30, R30, c[0x0][0x188], -R67 ;  /* 0x000062001e1e7a23 */ /* 0x000fe40000000843 */
[----:B------:R-:W-:Y:S02]  /*1600*/  FMUL R20, R70, R20 ;  /* 0x0000001446147220 */ /* 0x000fe40000400000 */
[----:B------:R-:W-:Y:S02]  /*1610*/  FMUL R22, R74, R22 ;  /* 0x000000164a167220 */ /* 0x000fe40000400000 */
[----:B------:R-:W-:Y:S01]  /*1620*/  FMUL R21, R70, R21 ;  /* 0x0000001546157220 */ /* 0x000fe20000400000 */
[----:B------:R-:W4:Y:S01]  /*1630*/  MUFU.EX2 R56, R56 ;  /* 0x0000003800387308 */ /* 0x000f220000000800 */
[----:B------:R-:W-:Y:S01]  /*1640*/  FMUL R23, R74, R23 ;  /* 0x000000174a177220 */ /* 0x000fe20000400000 */
[----:B------:R-:W-:Y:S01]  /*1650*/  F2FP.BF16.PACK_AB R46, R90, R45 ;  /* 0x0000002d5a2e723e */ /* 0x000fe200000010ff */
[----:B------:R-:W-:Y:S01]  /*1660*/  FADD R31, R60, R31 ;  /* 0x0000001f3c1f7221 */ /* 0x000fe20000000000 */
[----:B------:R-:W-:Y:S01]  /*1670*/  F2FP.BF16.PACK_AB R45, R29, R28 ;  /* 0x0000001c1d2d723e */ /* 0x000fe200000010ff */
[----:B------:R-:W-:-:S03]  /*1680*/  FMUL R58, R63, 1.4426950216293334961 ;  /* 0x3fb8aa3b3f3a7820 */ /* 0x000fc60000400000 */
[----:B------:R-:W5:Y:S01]  /*1690*/  MUFU.EX2 R57, R57 ;  /* 0x0000003900397308 */ /* 0x000f620000000800 */
[----:B------:R-:W-:Y:S02]  /*16a0*/  FMUL R59, R30, 1.4426950216293334961 ;  /* 0x3fb8aa3b1e3b7820 */ /* 0x000fe40000400000 */
[----:B-1----:R-:W-:Y:S02]  /*16b0*/  FADD R28, R32, R75 ;  /* 0x0000004b201c7221 */ /* 0x002fe40000000000 */
[----:B------:R-:W-:-:S03]  /*16c0*/  FADD R30, R50, R31 ;  /* 0x0000001f321e7221 */ /* 0x000fc60000000000 */
[----:B------:R-:W1:Y:S01]  /*16d0*/  MUFU.EX2 R48, R48 ;  /* 0x0000003000307308 */ /* 0x000e620000000800 */
[----:B------:R-:W-:Y:S07]  /*16e0*/  HMMA.16816.F32.BF16 R24, R24, R40, R20 ;  /* 0x000000281818723c */ /* 0x000fee0000041814 */
[----:B------:R-:W0:Y:S01]  /*16f0*/  MUFU.EX2 R51, R51 ;  /* 0x0000003300337308 */ /* 0x000e220000000800 */
[----:B------:R-:W-:Y:S02]  /*1700*/  FADD R20, R71, R28 ;  /* 0x0000001c47147221 */ /* 0x000fe40000000000 */
[----:B---3--:R-:W-:-:S05]  /*1710*/  FADD R21, R55, R30 ;  /* 0x0000001e37157221 */ /* 0x008fca0000000000 */
[----:B------:R-:W3:Y:S01]  /*1720*/  MUFU.EX2 R49, R49 ;  /* 0x0000003100317308 */ /* 0x000ee20000000800 */
[----:B--2---:R-:W-:Y:S02]  /*1730*/  FADD R41, R33, R20 ;  /* 0x0000001421297221 */ /* 0x004fe40000000000 */
[----:B------:R-:W-:Y:S01]  /*1740*/  FMUL R61, R61, 1.4426950216293334961 ;  /* 0x3fb8aa3b3d3d7820 */ /* 0x000fe20000400000 */
[----:B------:R-:W-:-:S04]  /*1750*/  F2FP.BF16.PACK_AB R44, R93, R44 ;  /* 0x0000002c5d2c723e */ /* 0x000fc800000010ff */
[----:B------:R-:W2:Y:S01]  /*1760*/  MUFU.EX2 R58, R58 ;  /* 0x0000003a003a7308 */ /* 0x000ea20000000800 */
[----:B0-----:R-:W-:Y:S01]  /*1770*/  FADD R40, R54, R21 ;  /* 0x0000001536287221 */ /* 0x001fe20000000000 */
[----:B------:R-:W-:Y:S01]  /*1780*/  F2FP.BF16.PACK_AB R47, R60, R47 ;  /* 0x0000002f3c2f723e */ /* 0x000fe200000010ff */
[----:B----4-:R-:W-:Y:S01]  /*1790*/  FADD R41, R56, R41 ;  /* 0x0000002938297221 */ /* 0x010fe20000000000 */
[----:B------:R-:W0:Y:S04]  /*17a0*/  LDSM.16.M88.4 R28, [R9] ;  /* 0x00000000091c783b */ /* 0x000e280000000200 */
[----:B------:R-:W4:Y:S01]  /*17b0*/  MUFU.EX2 R52, R52 ;  /* 0x0000003400347308 */ /* 0x000f220000000800 */
[----:B-----5:R-:W-:Y:S01]  /*17c0*/  FADD R40, R57, R40 ;  /* 0x0000002839287221 */ /* 0x020fe20000000000 */
[----:B------:R-:W-:Y:S06]  /*17d0*/  LDSM.16.M88.4 R20, [R9+0x400] ;  /* 0x000400000914783b */ /* 0x000fec0000000200 */
[----:B------:R-:W5:Y:S01]  /*17e0*/  MUFU.EX2 R59, R59 ;  /* 0x0000003b003b7308 */ /* 0x000f620000000800 */
[----:B-1----:R-:W-:-:S02]  /*17f0*/  FADD R62, R48, R41 ;  /* 0x00000029303e7221 */ /* 0x002fc40000000000 */
[----:B------:R-:W-:-:S05]  /*1800*/  FADD R41, R51, R40 ;  /* 0x0000002833297221 */ /* 0x000fca0000000000 */
[----:B------:R-:W1:Y:S01]  /*1810*/  MUFU.EX2 R60, R61 ;  /* 0x0000003d003c7308 */ /* 0x000e620000000800 */
[----:B------:R-:W-:Y:S07]  /*1820*/  HMMA.16816.F32.BF16 R36, R44, R34, R36 ;  /* 0x000000222c24723c */ /* 0x000fee0000041824 */
[----:B------:R-:W0:Y:S01]  /*1830*/  MUFU.EX2 R53, R53 ;  /* 0x0000003500357308 */ /* 0x000e220000000800 */
[----:B---3--:R-:W-:Y:S02]  /*1840*/  FADD R35, R49, R62 ;  /* 0x0000003e31237221 */ /* 0x008fe40000000000 */
[----:B--2---:R-:W-:-:S02]  /*1850*/  FADD R34, R58, R41 ;  /* 0x000000293a227221 */ /* 0x004fc40000000000 */
[----:B----4-:R-:W-:Y:S02]  /*1860*/  FADD R40, R52, R35 ;  /* 0x0000002334287221 */ /* 0x010fe40000000000 */
[----:B-----5:R-:W-:-:S04]  /*1870*/  FADD R35, R59, R34 ;  /* 0x000000223b237221 */ /* 0x020fc80000000000 */
[----:B-1----:R-:W-:Y:S01]  /*1880*/  FADD R41, R60, R35 ;  /* 0x000000233c297221 */ /* 0x002fe20000000000 */
[----:B------:R-:W-:Y:S01]  /*1890*/  HMMA.16816.F32.BF16 R24, R44, R42, R24 ;  /* 0x0000002a2c18723c */ /* 0x000fe20000041818 */
[----:B0-----:R-:W-:-:S03]  /*18a0*/  FADD R40, R53, R40 ;  /* 0x0000002835287221 */ /* 0x001fc60000000000 */
[----:B------:R-:W0:Y:S04]  /*18b0*/  SHFL.BFLY PT, R42, R41, 0x2, 0x1f ;  /* 0x0c401f00292a7f89 */ /* 0x000e2800000e0000 */
[----:B------:R-:W1:Y:S01]  /*18c0*/  SHFL.BFLY PT, R43, R40, 0x2, 0x1f ;  /* 0x0c401f00282b7f89 */ /* 0x000e6200000e0000 */
[----:B------:R-:W-:Y:S02]  /*18d0*/  F2FP.BF16.PACK_AB R34, R56, R33 ;  /* 0x000000213822723e */ /* 0x000fe400000010ff */
[----:B------:R-:W-:Y:S02]  /*18e0*/  F2FP.BF16.PACK_AB R32, R71, R32 ;  /* 0x000000204720723e */ /* 0x000fe400000010ff */
[----:B------:R-:W-:Y:S02]  /*18f0*/  F2FP.BF16.PACK_AB R33, R55, R50 ;  /* 0x000000323721723e */ /* 0x000fe400000010ff */
[----:B------:R-:W-:-:S07]  /*1900*/  F2FP.BF16.PACK_AB R35, R57, R54 ;  /* 0x000000363923723e */ /* 0x000fce00000010ff */
[----:B------:R-:W-:Y:S01]  /*1910*/  HMMA.16816.F32.BF16 R36, R32, R28, R36 ;  /* 0x0000001c2024723c */ /* 0x000fe20000041824 */
[----:B0-----:R-:W-:-:S06]  /*1920*/  FADD R44, R41, R42 ;  /* 0x0000002a292c7221 */ /* 0x001fcc0000000000 */
[----:B-1----:R-:W-:Y:S01]  /*1930*/  FADD R28, R40, R43 ;  /* 0x0000002b281c7221 */ /* 0x002fe20000000000 */
[----:B------:R-:W0:Y:S01]  /*1940*/  SHFL.BFLY PT, R45, R44, 0x1, 0x1f ;  /* 0x0c201f002c2d7f89 */ /* 0x000e2200000e0000 */
[----:B------:R-:W-:Y:S03]  /*1950*/  HMMA.16816.F32.BF16 R32, R32, R20, R24 ;  /* 0x000000142020723c */ /* 0x000fe60000041818 */
[----:B------:R-:W1:Y:S01]  /*1960*/  SHFL.BFLY PT, R29, R28, 0x1, 0x1f ;  /* 0x0c201f001c1d7f89 */ /* 0x000e6200000e0000 */
[----:B------:R-:W-:Y:S02]  /*1970*/  IADD3 R10, R10, 0x40, RZ ;  /* 0x000000400a0a7810 */ /* 0x000fe40007ffe0ff */
[----:B------:R-:W-:Y:S02]  /*1980*/  F2FP.BF16.PACK_AB R40, R49, R48 ;  /* 0x000000303128723e */ /* 0x000fe400000010ff */
[----:B------:R-:W-:-:S02]  /*1990*/  ISETP.GE.AND P0, PT, R10, c[0x0][0x1d0], PT ;  /* 0x000074000a007a0c */ /* 0x000fc40003f06270 */
[----:B------:R-:W-:Y:S02]  /*19a0*/  F2FP.BF16.PACK_AB R42, R53, R52 ;  /* 0x00000034352a723e */ /* 0x000fe400000010ff */
[----:B------:R-:W-:Y:S02]  /*19b0*/  F2FP.BF16.PACK_AB R41, R58, R51 ;  /* 0x000000333a29723e */ /* 0x000fe400000010ff */
[----:B------:R-:W-:-:S07]  /*19c0*/  F2FP.BF16.PACK_AB R43, R60, R59 ;  /* 0x0000003b3c2b723e */ /* 0x000fce00000010ff */
[----:B------:R-:W-:Y:S01]  /*19d0*/  HMMA.16816.F32.BF16 R24, R40, R30, R36 ;  /* 0x0000001e2818723c */ /* 0x000fe20000041824 */
[----:B0-----:R-:W-:Y:S02]  /*19e0*/  FADD R45, R44, R45 ;  /* 0x0000002d2c2d7221 */ /* 0x001fe40000000000 */
[----:B-1----:R-:W-:-:S04]  /*19f0*/  FADD R29, R28, R29 ;  /* 0x0000001d1c1d7221 */ /* 0x002fc80000000000 */
[----:B------:R-:W-:Y:S01]  /*1a00*/  MOV R31, 0x40 ;  /* 0x00000040001f7802 */ /* 0x000fe20000000f00 */
[----:B------:R-:W-:Y:S01]  /*1a10*/  HMMA.16816.F32.BF16 R20, R40, R22, R32 ;  /* 0x000000162814723c */ /* 0x000fe20000041820 */
[----:B------:R-:W-:Y:S01]  /*1a20*/  FFMA R65, R74, R65, R45 ;  /* 0x000000414a417223 */ /* 0x000fe2000000002d */
[----:B------:R-:W-:Y:S01]  /*1a30*/  MOV R71, R66 ;  /* 0x0000004200477202 */ /* 0x000fe20000000f00 */
[----:B------:R-:W-:Y:S01]  /*1a40*/  FFMA R11, R70, R11, R29 ;  /* 0x0000000b460b7223 */ /* 0x000fe2000000001d */
[----:B------:R-:W-:Y:S01]  /*1a50*/  MOV R74, R67 ;  /* 0x00000043004a7202 */ /* 0x000fe20000000f00 */
[C---:B------:R-:W-:Y:S02]  /*1a60*/  IMAD R8, R31.reuse, c[0x0][0x1b4], R8 ;  /* 0x00006d001f087a24 */ /* 0x040fe400078e0208 */
[----:B------:R-:W-:Y:S01]  /*1a70*/  IMAD R18, R31, c[0x0][0x1a4], R18 ;  /* 0x000069001f127a24 */ /* 0x000fe200078e0212 */
[----:B------:R-:W-:Y:S01]  /*1a80*/  @P0 CALL.REL.NOINC `(.L_x_0) ;  /* 0x0000001000000944 */ /* 0x000fe20003c00000 */
[----:B------:R-:W-:Y:S05]  /*1a90*/  BRA `(.L_x_1) ;  /* 0xffffed4000007947 */ /* 0x000fea000383ffff */
.L_x_0:
[----:B------:R-:W-:-:S02]  /*1aa0*/  NOP ;  /* 0x0000000000007918 */ /* 0x000fc40000000000 */
[C---:B------:R-:W-:Y:S01]  /*1ab0*/  FSETP.GT.AND P0, PT, |R11|.reuse, 8.50705917302346158658e+37, PT ;  /* 0x7e8000000b00780b */ /* 0x040fe20003f04200 */
[----:B------:R-:W-:Y:S01]  /*1ac0*/  BAR.SYNC.DEFER_BLOCKING 0x0 ;  /* 0x0000000000007b1d */ /* 0x000fe20000010000 */
[----:B------:R-:W-:-:S02]  /*1ad0*/  FSETP.GEU.AND P4, PT, |R11|, 1.175494350822287508e-38, PT ;  /* 0x008000000b00780b */ /* 0x000fc40003f8e200 */
[----:B------:R-:W-:Y:S01]  /*1ae0*/  SHF.R.U32.HI R9, RZ, 0x1, R5 ;  /* 0x00000001ff097819 */ /* 0x000fe20000011605 */
[----:B------:R-:W-:Y:S01]  /*1af0*/  FMUL R5, R11, 8388608 ;  /* 0x4b0000000b057820 */ /* 0x000fe20000400000 */
[----:B------:R-:W-:Y:S02]  /*1b00*/  FSETP.GT.AND P5, PT, |R65|, 8.50705917302346158658e+37, PT ;  /* 0x7e8000004100780b */ /* 0x000fe40003fa4200 */
[----:B------:R-:W-:Y:S02]  /*1b10*/  LOP3.LUT R7, R14, 0x300, RZ, 0xc0, !PT ;  /* 0x000003000e077812 */ /* 0x000fe400078ec0ff */
[----:B------:R-:W-:Y:S02]  /*1b20*/  FSETP.GEU.AND P3, PT, R11, 1.175494350822287508e-38, PT ;  /* 0x008000000b00780b */ /* 0x000fe40003f6e000 */
[----:B------:R-:W-:Y:S01]  /*1b30*/  FSETP.GEU.AND P6, PT, |R65|, 1.175494350822287508e-38, PT ;  /* 0x008000004100780b */ /* 0x000fe20003fce200 */
[----:B------:R-:W-:Y:S01]  /*1b40*/  @P0 FMUL R21, R21, 0.25 ;  /* 0x3e80000015150820 */ /* 0x000fe20000400000 */
[----:B------:R-:W-:Y:S01]  /*1b50*/  LEA R12, R12, R7, 0x2 ;  /* 0x000000070c0c7211 */ /* 0x000fe200078e10ff */
[----:B------:R-:W-:Y:S01]  /*1b60*/  @P0 FMUL R25, R25, 0.25 ;  /* 0x3e80000019190820 */ /* 0x000fe20000400000 */
[--C-:B------:R-:W-:Y:S01]  /*1b70*/  SHF.R.S32.HI R7, RZ, 0x5, R0.reuse ;  /* 0x00000005ff077819 */ /* 0x100fe20000011400 */
[----:B------:R-:W-:Y:S01]  /*1b80*/  @!P4 FMUL R21, R21, 16777216 ;  /* 0x4b8000001515c820 */ /* 0x000fe20000400000 */
[----:B------:R-:W-:Y:S01]  /*1b90*/  FSEL R32, R5, R11, !P3 ;  /* 0x0000000b05207208 */ /* 0x000fe20005800000 */
[----:B------:R-:W-:Y:S01]  /*1ba0*/  FMUL R5, R65, 8388608 ;  /* 0x4b00000041057820 */ /* 0x000fe20000400000 */
[----:B------:R-:W-:Y:S01]  /*1bb0*/  LOP3.LUT R15, R14, 0x60, RZ, 0xc0, !PT ;  /* 0x000000600e0f7812 */ /* 0x000fe200078ec0ff */
[----:B------:R-:W-:Y:S01]  /*1bc0*/  @P0 FMUL R11, R11, 0.25 ;  /* 0x3e8000000b0b0820 */ /* 0x000fe20000400000 */
[----:B------:R-:W-:Y:S01]  /*1bd0*/  MOV R28, R26 ;  /* 0x0000001a001c7202 */ /* 0x000fe20000000f00 */
[----:B------:R-:W-:Y:S01]  /*1be0*/  @!P4 FMUL R25, R25, 16777216 ;  /* 0x4b8000001919c820 */ /* 0x000fe20000400000 */
[----:B------:R-:W-:Y:S01]  /*1bf0*/  FSETP.GEU.AND P2, PT, R65, 1.175494350822287508e-38, PT ;  /* 0x008000004100780b */ /* 0x000fe20003f4e000 */
[----:B------:R-:W-:Y:S01]  /*1c00*/  @!P4 FMUL R11, R11, 16777216 ;  /* 0x4b8000000b0bc820 */ /* 0x000fe20000400000 */
[----:B------:R-:W-:Y:S01]  /*1c10*/  MOV R26, R22 ;  /* 0x00000016001a7202 */ /* 0x000fe20000000f00 */
[----:B------:R-:W-:Y:S01]  /*1c20*/  IMAD R22, R3, c[0x0][0x1c4], RZ ;  /* 0x0000710003167a24 */ /* 0x000fe200078e02ff */
[----:B------:R-:W-:Y:S01]  /*1c30*/  MOV R16, R20 ;  /* 0x0000001400107202 */ /* 0x000fe20000000f00 */
[----:B------:R-:W-:Y:S01]  /*1c40*/  IMAD R20, R2, c[0x0][0x1c0], RZ ;  /* 0x0000700002147a24 */ /* 0x000fe200078e02ff */
[----:B------:R-:W-:Y:S01]  /*1c50*/  SGXT R7, R7, 0x1 ;  /* 0x000000010707781a */ /* 0x000fe20000000200 */
[----:B------:R-:W-:Y:S01]  /*1c60*/  @P5 FMUL R26, R26, 0.25 ;  /* 0x3e8000001a1a5820 */ /* 0x000fe20000400000 */
[----:B------:R-:W-:Y:S01]  /*1c70*/  LOP3.LUT R8, R15, 0x1c, R0, 0xf8, !PT ;  /* 0x0000001c0f087812 */ /* 0x000fe200078ef800 */
[----:B------:R-:W-:Y:S01]  /*1c80*/  @P0 FMUL R16, R16, 0.25 ;  /* 0x3e80000010100820 */ /* 0x000fe20000400000 */
[----:B------:R-:W-:Y:S01]  /*1c90*/  FSEL R34, R5, R65, !P2 ;  /* 0x0000004105227208 */ /* 0x000fe20005000000 */
[----:B------:R-:W-:Y:S01]  /*1ca0*/  @P5 FMUL R65, R65, 0.25 ;  /* 0x3e80000041415820 */ /* 0x000fe20000400000 */
[----:B------:R-:W-:Y:S01]  /*1cb0*/  MOV R30, R24 ;  /* 0x00000018001e7202 */ /* 0x000fe20000000f00 */
[----:B------:R-:W-:Y:S01]  /*1cc0*/  @!P4 FMUL R16, R16, 16777216 ;  /* 0x4b8000001010c820 */ /* 0x000fe20000400000 */
[----:B------:R-:W-:Y:S01]  /*1cd0*/  MOV R10, R23 ;  /* 0x00000017000a7202 */ /* 0x000fe20000000f00 */
[----:B------:R-:W-:Y:S01]  /*1ce0*/  @!P6 FMUL R65, R65, 16777216 ;  /* 0x4b8000004141e820 */ /* 0x000fe20000400000 */
[----:B------:R-:W-:Y:S01]  /*1cf0*/  LOP3.LUT R24, R12, R9, RZ, 0x3c, !PT ;  /* 0x000000090c187212 */ /* 0x000fe200078e3cff */
[----:B------:R-:W-:Y:S01]  /*1d00*/  @P0 FMUL R30, R30, 0.25 ;  /* 0x3e8000001e1e0820 */ /* 0x000fe20000400000 */
[----:B------:R-:W-:Y:S01]  /*1d10*/  LOP3.LUT R23, R8, 0x240, R7, 0x78, !PT ;  /* 0x0000024008177812 */ /* 0x000fe200078e7807 */
[----:B------:R-:W-:Y:S01]  /*1d20*/  @P5 FMUL R28, R28, 0.25 ;  /* 0x3e8000001c1c5820 */ /* 0x000fe20000400000 */
[----:B------:R-:W-:Y:S01]  /*1d30*/  SHF.L.U32 R9, R22, 0x1, RZ ;  /* 0x0000000116097819 */ /* 0x000fe200000006ff */
[----:B------:R-:W0:Y:S01]  /*1d40*/  MUFU.RCP R7, R11 ;  /* 0x0000000b00077308 */ /* 0x000e220000001000 */
[----:B------:R-:W-:Y:S01]  /*1d50*/  SHF.L.U32 R8, R20, 0x1, RZ ;  /* 0x0000000114087819 */ /* 0x000fe200000006ff */
[----:B------:R-:W-:Y:S01]  /*1d60*/  @!P4 FMUL R30, R30, 16777216 ;  /* 0x4b8000001e1ec820 */ /* 0x000fe20000400000 */
[----:B------:R-:W-:Y:S01]  /*1d70*/  IADD3 R5, R32, -0x3f3504f3, RZ ;  /* 0xc0cafb0d20057810 */ /* 0x000fe20007ffe0ff */
[----:B------:R-:W-:Y:S01]  /*1d80*/  @P5 FMUL R10, R10, 0.25 ;  /* 0x3e8000000a0a5820 */ /* 0x000fe20000400000 */
[----:B------:R-:W-:Y:S01]  /*1d90*/  IADD3 R29, P0, P1, R9, c[0x0][0x178], R8 ;  /* 0x00005e00091d7a10 */ /* 0x000fe2000791e008 */
[----:B------:R-:W-:Y:S01]  /*1da0*/  @P5 FMUL R27, R27, 0.25 ;  /* 0x3e8000001b1b5820 */ /* 0x000fe20000400000 */
[----:B------:R-:W-:Y:S01]  /*1db0*/  LOP3.LUT R5, R5, 0xff800000, RZ, 0xc0, !PT ;  /* 0xff80000005057812 */ /* 0x000fe200078ec0ff */
[----:B------:R-:W1:Y:S01]  /*1dc0*/  MUFU.RCP R9, R65 ;  /* 0x0000004100097308 */ /* 0x000e620000001000 */
[----:B------:R-:W-:Y:S01]  /*1dd0*/  @!P6 FMUL R26, R26, 16777216 ;  /* 0x4b8000001a1ae820 */ /* 0x000fe20000400000 */
[----:B------:R-:W-:Y:S01]  /*1de0*/  ISETP.GE.U32.AND P4, PT, R34, 0x7f800000, PT ;  /* 0x7f8000002200780c */ /* 0x000fe20003f86070 */
[----:B------:R-:W-:Y:S01]  /*1df0*/  @!P6 FMUL R28, R28, 16777216 ;  /* 0x4b8000001c1ce820 */ /* 0x000fe20000400000 */
[----:B------:R-:W-:Y:S01]  /*1e00*/  ISETP.GE.U32.AND P5, PT, R32, 0x7f800000, PT ;  /* 0x7f8000002000780c */ /* 0x000fe20003fa6070 */
[----:B------:R-:W-:Y:S01]  /*1e10*/  @!P6 FMUL R10, R10, 16777216 ;  /* 0x4b8000000a0ae820 */ /* 0x000fe20000400000 */
[----:B------:R-:W-:Y:S01]  /*1e20*/  LOP3.LUT R6, R6, 0x78, RZ, 0xc0, !PT ;  /* 0x0000007806067812 */ /* 0x000fe200078ec0ff */
[----:B------:R-:W-:Y:S01]  /*1e30*/  @!P6 FMUL R27, R27, 16777216 ;  /* 0x4b8000001b1be820 */ /* 0x000fe20000400000 */
[----:B------:R-:W-:Y:S01]  /*1e40*/  LOP3.LUT R13, R13, 0x38, RZ, 0xc0, !PT ;  /* 0x000000380d0d7812 */ /* 0x000fe200078ec0ff */
[----:B0-----:R-:W-:-:S02]  /*1e50*/  FMUL R15, R7, R21 ;  /* 0x00000015070f7220 */ /* 0x001fc40000400000 */
[C---:B------:R-:W-:Y:S02]  /*1e60*/  FMUL R16, R7.reuse, R16 ;  /* 0x0000001007107220 */ /* 0x040fe40000400000 */
[C---:B------:R-:W-:Y:S01]  /*1e70*/  FMUL R18, R7.reuse, R25 ;  /* 0x0000001907127220 */ /* 0x040fe20000400000 */
[----:B------:R-:W-:Y:S01]  /*1e80*/  MOV R25, 0x3dc6b27f ;  /* 0x3dc6b27f00197802 */ /* 0x000fe20000000f00 */
[----:B------:R-:W-:Y:S01]  /*1e90*/  FMUL R21, R7, R30 ;  /* 0x0000001e07157220 */ /* 0x000fe20000400000 */
[----:B------:R-:W-:Y:S01]  /*1ea0*/  IADD3 R7, R34, -0x3f3504f3, RZ ;  /* 0xc0cafb0d22077810 */ /* 0x000fe20007ffe0ff */
[----:B-1----:R-:W-:Y:S01]  /*1eb0*/  FMUL R12, R9, R26 ;  /* 0x0000001a090c7220 */ /* 0x002fe20000400000 */
[----:B------:R-:W-:Y:S01]  /*1ec0*/  F2FP.BF16.PACK_AB R15, R15, R18 ;  /* 0x000000120f0f723e */ /* 0x000fe200000010ff */
[----:B------:R-:W-:Y:S01]  /*1ed0*/  FMUL R19, R9, R28 ;  /* 0x0000001c09137220 */ /* 0x000fe20000400000 */
[----:B------:R-:W-:Y:S01]  /*1ee0*/  LOP3.LUT R11, R7, 0xff800000, RZ, 0xc0, !PT ;  /* 0xff800000070b7812 */ /* 0x000fe200078ec0ff */
[C---:B------:R-:W-:Y:S01]  /*1ef0*/  FMUL R10, R9.reuse, R10 ;  /* 0x0000000a090a7220 */ /* 0x040fe20000400000 */
[----:B------:R-:W-:Y:S01]  /*1f00*/  IADD3 R7, R32, -R5, RZ ;  /* 0x8000000520077210 */ /* 0x000fe20007ffe0ff */
[----:B------:R-:W-:Y:S01]  /*1f10*/  FMUL R17, R9, R27 ;  /* 0x0000001b09117220 */ /* 0x000fe20000400000 */
[----:B------:R-:W-:Y:S01]  /*1f20*/  IADD3 R8, R34, -R11, RZ ;  /* 0x8000000b22087210 */ /* 0x000fe20007ffe0ff */
[----:B------:R-:W-:Y:S01]  /*1f30*/  STS [R23+0x80], R15 ;  /* 0x0000800f17007388 */ /* 0x000fe20000000800 */
[----:B------:R-:W-:Y:S01]  /*1f40*/  F2FP.BF16.PACK_AB R16, R16, R21 ;  /* 0x000000151010723e */ /* 0x000fe200000010ff */
[----:B------:R-:W-:Y:S01]  /*1f50*/  FADD R7, R7, -1 ;  /* 0xbf80000007077421 */ /* 0x000fe20000000000 */
[----:B------:R-:W-:Y:S01]  /*1f60*/  F2FP.BF16.PACK_AB R12, R12, R19 ;  /* 0x000000130c0c723e */ /* 0x000fe200000010ff */
[----:B------:R-:W-:Y:S01]  /*1f70*/  FADD R14, R8, -1 ;  /* 0xbf800000080e7421 */ /* 0x000fe20000000000 */
[----:B------:R-:W-:Y:S01]  /*1f80*/  F2FP.BF16.PACK_AB R18, R10, R17 ;  /* 0x000000110a12723e */ /* 0x000fe200000010ff */
[----:B------:R-:W-:Y:S01]  /*1f90*/  STS [R23], R16 ;  /* 0x0000001017007388 */ /* 0x000fe20000000800 */
[----:B------:R-:W-:Y:S01]  /*1fa0*/  LOP3.LUT R19, R23, 0x20, RZ, 0x3c, !PT ;  /* 0x0000002017137812 */ /* 0x000fe200078e3cff */
[----:B------:R-:W-:-:S02]  /*1fb0*/  FFMA.FTZ R8, R7, R25, -0.16845393180847167969 ;  /* 0xbe2c7f3007087423 */ /* 0x000fc40000010019 */
[C---:B------:R-:W-:Y:S02]  /*1fc0*/  FFMA.FTZ R9, R14.reuse, R25, -0.16845393180847167969 ;  /* 0xbe2c7f300e097423 */ /* 0x040fe40000010019 */
[----:B------:R0:W-:Y:S01]  /*1fd0*/  STS [R19+0x100], R12 ;  /* 0x0001000c13007388 */ /* 0x0001e20000000800 */
[C---:B------:R-:W-:Y:S02]  /*1fe0*/  FFMA.FTZ R8, R7.reuse, R8, 0.1716887056827545166 ;  /* 0x3e2fcf2a07087423 */ /* 0x040fe40000010008 */
[C---:B------:R-:W-:Y:S01]  /*1ff0*/  FFMA.FTZ R9, R14.reuse, R9, 0.1716887056827545166 ;  /* 0x3e2fcf2a0e097423 */ /* 0x040fe20000010009 */
[----:B------:R-:W-:Y:S01]  /*2000*/  STS [R19+0x180], R18 ;  /* 0x0001801213007388 */ /* 0x000fe20000000800 */
[C---:B------:R-:W-:Y:S02]  /*2010*/  FFMA.FTZ R8, R7.reuse, R8, -0.17900948226451873779 ;  /* 0xbe374e4307087423 */ /* 0x040fe40000010008 */
[----:B------:R-:W-:Y:S01]  /*2020*/  FFMA.FTZ R9, R14, R9, -0.17900948226451873779 ;  /* 0xbe374e430e097423 */ /* 0x000fe20000010009 */
[----:B------:R-:W-:Y:S01]  /*2030*/  BAR.SYNC.DEFER_BLOCKING 0x0 ;  /* 0x0000000000007b1d */ /* 0x000fe20000010000 */
[----:B------:R-:W-:-:S02]  /*2040*/  FFMA.FTZ R8, R7, R8, 0.20512372255325317383 ;  /* 0x3e520bf407087423 */ /* 0x000fc40000010008 */
[C---:B------:R-:W-:Y:S02]  /*2050*/  FFMA.FTZ R9, R14.reuse, R9, 0.20512372255325317383 ;  /* 0x3e520bf40e097423 */ /* 0x040fe40000010009 */
[C---:B------:R-:W-:Y:S01]  /*2060*/  FFMA.FTZ R8, R7.reuse, R8, -0.24046532809734344482 ;  /* 0xbe763c8b07087423 */ /* 0x040fe20000010008 */
[----:B0-----:R0:W-:Y:S01]  /*2070*/  I2F R12, R11 ;  /* 0x0000000b000c7306 */ /* 0x0011e20000201400 */
[C---:B------:R-:W-:Y:S02]  /*2080*/  FFMA.FTZ R9, R14.reuse, R9, -0.24046532809734344482 ;  /* 0xbe763c8b0e097423 */ /* 0x040fe40000010009 */
[C---:B------:R-:W-:Y:S02]  /*2090*/  FFMA.FTZ R10, R7.reuse, R8, 0.28857114911079406738 ;  /* 0x3e93bf99070a7423 */ /* 0x040fe40000010008 */
[C---:B------:R-:W-:Y:S02]  /*20a0*/  FFMA.FTZ R9, R14.reuse, R9, 0.28857114911079406738 ;  /* 0x3e93bf990e097423 */ /* 0x040fe40000010009 */
[C---:B------:R-:W-:Y:S01]  /*20b0*/  FFMA.FTZ R10, R7.reuse, R10, -0.36067417263984680176 ;  /* 0xbeb8aa49070a7423 */ /* 0x040fe2000001000a */
[----:B------:R1:W2:Y:S01]  /*20c0*/  I2F R8, R5 ;  /* 0x0000000500087306 */ /* 0x0002a20000201400 */
[----:B------:R-:W-:Y:S01]  /*20d0*/  FFMA.FTZ R9, R14, R9, -0.36067417263984680176 ;  /* 0xbeb8aa490e097423 */ /* 0x000fe20000010009 */
[----:B0-----:R-:W-:Y:S01]  /*20e0*/  @P4 MOV R11, 0x7f800000 ;  /* 0x7f800000000b4802 */ /* 0x001fe20000000f00 */
[----:B------:R-:W-:-:S02]  /*20f0*/  FFMA.FTZ R10, R7, R10, 0.48089820146560668945 ;  /* 0x3ef6384a070a7423 */ /* 0x000fc4000001000a */
[C---:B------:R-:W-:Y:S02]  /*2100*/  FFMA.FTZ R9, R14.reuse, R9, 0.48089820146560668945 ;  /* 0x3ef6384a0e097423 */ /* 0x040fe40000010009 */
[C---:B------:R-:W-:Y:S02]  /*2110*/  FFMA.FTZ R10, R7.reuse, R10, -0.72134751081466674805 ;  /* 0xbf38aa3b070a7423 */ /* 0x040fe4000001000a */
[C---:B------:R-:W-:Y:S01]  /*2120*/  FFMA.FTZ R9, R14.reuse, R9, -0.72134751081466674805 ;  /* 0xbf38aa3b0e097423 */ /* 0x040fe20000010009 */
[----:B------:R-:W0:Y:S01]  /*2130*/  LDS R19, [R24] ;  /* 0x0000000018137984 */ /* 0x000e220000000800 */
[C---:B------:R-:W-:Y:S01]  /*2140*/  FMUL R10, R7.reuse, R10 ;  /* 0x0000000a070a7220 */ /* 0x040fe20000400000 */
[----:B-1----:R-:W-:Y:S01]  /*2150*/  FSEL R5, RZ, -23, P3 ;  /* 0xc1b80000ff057808 */ /* 0x002fe20001800000 */
[----:B------:R-:W-:Y:S01]  /*2160*/  FMUL R15, R14, R9 ;  /* 0x000000090e0f7220 */ /* 0x000fe20000400000 */
[----:B------:R-:W-:Y:S01]  /*2170*/  FSEL R9, RZ, -23, P2 ;  /* 0xc1b80000ff097808 */ /* 0x000fe20001000000 */
[----:B------:R-:W-:Y:S01]  /*2180*/  FMUL R10, R7, R10 ;  /* 0x0000000a070a7220 */ /* 0x000fe20000400000 */
[----:B------:R-:W-:Y:S01]  /*2190*/  LOP3.LUT P2, RZ, R0, 0xe0, RZ, 0xc0, !PT ;  /* 0x000000e000ff7812 */ /* 0x000fe2000784c0ff */
[----:B------:R-:W-:-:S02]  /*21a0*/  FMUL R15, R14, R15 ;  /* 0x0000000f0e0f7220 */ /* 0x000fc40000400000 */
[----:B--2---:R-:W-:Y:S02]  /*21b0*/  FFMA.FTZ R5, R8, 1.1920928955078125e-07, R5 ;  /* 0x3400000008057823 */ /* 0x004fe40000010005 */
[----:B------:R-:W-:Y:S01]  /*21c0*/  FFMA.FTZ R10, R7, 1.4426950216293334961, R10 ;  /* 0x3fb8aa3b070a7823 */ /* 0x000fe2000001000a */
[----:B------:R-:W-:Y:S01]  /*21d0*/  @P5 MOV R7, 0x7f800000 ;  /* 0x7f80000000075802 */ /* 0x000fe20000000f00 */
[----:B------:R-:W-:Y:S02]  /*21e0*/  FFMA.FTZ R9, R12, 1.1920928955078125e-07, R9 ;  /* 0x340000000c097823 */ /* 0x000fe40000010009 */
[----:B------:R-:W-:Y:S02]  /*21f0*/  FFMA.FTZ R14, R14, 1.4426950216293334961, R15 ;  /* 0x3fb8aa3b0e0e7823 */ /* 0x000fe4000001000f */
[----:B------:R-:W-:-:S04]  /*2200*/  IMAD.HI R20, R20, 0x2, RZ ;  /* 0x0000000214147827 */ /* 0x000fc800078e02ff */
[----:B------:R-:W-:-:S04]  /*2210*/  IMAD.HI R17, R22, 0x2, RZ ;  /* 0x0000000216117827 */ /* 0x000fc800078e02ff */
[----:B------:R-:W-:Y:S01]  /*2220*/  FADD R5, R5, R10 ;  /* 0x0000000a05057221 */ /* 0x000fe20000000000 */
[----:B------:R-:W-:Y:S01]  /*2230*/  IADD3.X R17, R17, c[0x0][0x17c], R20, P0, P1 ;  /* 0x00005f0011117a10 */ /* 0x000fe200007e2414 */
[----:B------:R-:W-:Y:S01]  /*2240*/  FADD R9, R9, R14 ;  /* 0x0000000e09097221 */ /* 0x000fe20000000000 */
[C---:B------:R-:W-:Y:S01]  /*2250*/  FSETP.NEU.AND P1, PT, R34.reuse, RZ, PT ;  /* 0x000000ff2200720b */ /* 0x040fe20003f2d000 */
[----:B------:R-:W-:Y:S01]  /*2260*/  @P4 FFMA.FTZ R9, R34, R11, +INF ;  /* 0x7f80000022094423 */ /* 0x000fe2000001000b */
[----:B------:R-:W-:Y:S01]  /*2270*/  MOV R11, c[0x0][0x1c8] ;  /* 0x00007200000b7a02 */ /* 0x000fe20000000f00 */
[----:B------:R-:W-:Y:S01]  /*2280*/  IMAD R10, R4, c[0x0][0x1c8], RZ ;  /* 0x00007200040a7a24 */ /* 0x000fe200078e02ff */
[----:B------:R-:W-:Y:S01]  /*2290*/  SHF.R.U32.HI R4, RZ, 0x1, R0 ;  /* 0x00000001ff047819 */ /* 0x000fe20000011600 */
[----:B------:R-:W-:Y:S01]  /*22a0*/  @P5 FFMA.FTZ R5, R32, R7, +INF ;  /* 0x7f80000020055423 */ /* 0x000fe20000010007 */
[----:B------:R-:W-:Y:S02]  /*22b0*/  SHF.L.U32 R0, R0, 0x2, RZ ;  /* 0x0000000200007819 */ /* 0x000fe400000006ff */
[----:B------:R-:W-:-:S02]  /*22c0*/  LEA R11, R11, R10, 0x3 ;  /* 0x0000000a0b0b7211 */ /* 0x000fc400078e18ff */
[----:B------:R-:W-:Y:S02]  /*22d0*/  LOP3.LUT R14, R0, 0x40, RZ, 0xc0, !PT ;  /* 0x00000040000e7812 */ /* 0x000fe400078ec0ff */
[----:B------:R-:W-:Y:S02]  /*22e0*/  FSETP.NEU.AND P0, PT, R32, RZ, PT ;  /* 0x000000ff2000720b */ /* 0x000fe40003f0d000 */
[----:B------:R-:W-:Y:S02]  /*22f0*/  LOP3.LUT R12, R4, 0x4, RZ, 0xc0, !PT ;  /* 0x00000004040c7812 */ /* 0x000fe400078ec0ff */
[----:B------:R-:W-:Y:S02]  /*2300*/  FSEL R0, R9, -INF , P1 ;  /* 0xff80000009007808 */ /* 0x000fe40000800000 */
[-C--:B------:R-:W-:Y:S02]  /*2310*/  LEA R4, P3, R10, R29.reuse, 0x1 ;  /* 0x0000001d0a047211 */ /* 0x080fe400078608ff */
[----:B------:R-:W-:Y:S01]  /*2320*/  LEA R8, P4, R11, R29, 0x1 ;  /* 0x0000001d0b087211 */ /* 0x000fe200078808ff */
[----:B------:R-:W-:Y:S01]  /*2330*/  FFMA R67, R0, 0.69314718246459960938, R67 ;  /* 0x3f31721800437823 */ /* 0x000fe20000000043 */
[----:B------:R-:W-:-:S02]  /*2340*/  FSEL R7, R5, -INF , P0 ;  /* 0xff80000005077808 */ /* 0x000fc40000000000 */
[-C--:B------:R-:W-:Y:S02]  /*2350*/  LEA.HI.X.SX32 R5, R10, R17.reuse, 0x1, P3 ;  /* 0x000000110a057211 */ /* 0x080fe400018f0eff */
[----:B------:R-:W-:Y:S01]  /*2360*/  LEA.HI.X.SX32 R9, R11, R17, 0x1, P4 ;  /* 0x000000110b097211 */ /* 0x000fe200020f0eff */
[----:B------:R-:W-:Y:S01]  /*2370*/  FFMA R66, R7, 0.69314718246459960938, R66 ;  /* 0x3f31721807427823 */ /* 0x000fe20000000042 */
[----:B0-----:R-:W-:Y:S01]  /*2380*/  PRMT R0, R19, 0x7632, R0 ;  /* 0x0000763213007816 */ /* 0x001fe20000000000 */
[----:B------:R0:W-:Y:S01]  /*2390*/  STG.E.U16 [R4.64], R19 ;  /* 0x0000001304007986 */ /* 0x0001e2000c101504 */
[----:B------:R-:W-:-:S03]  /*23a0*/  IADD3 R12, R14, R13, R12 ;  /* 0x0000000d0e0c7210 */ /* 0x000fc60007ffe00c */
[----:B------:R0:W-:Y:S04]  /*23b0*/  STG.E.U16 [R8.64], R0 ;  /* 0x0000000008007986 */ /* 0x0001e8000c101504 */
[----:B------:R-:W-:Y:S06]  /*23c0*/  BAR.SYNC.DEFER_BLOCKING 0x0 ;  /* 0x0000000000007b1d */ /* 0x000fec0000010000 */
[----:B------:R0:W-:Y:S04]  /*23d0*/  STS.64 [R6], R66 ;  /* 0x0000004206007388 */ /* 0x0001e80000000a00 */
[----:B------:R-:W-:Y:S06]  /*23e0*/  BAR.SYNC.DEFER_BLOCKING 0x0 ;  /* 0x0000000000007b1d */ /* 0x000fec0000010000 */
[----:B------:R-:W-:Y:S05]  /*23f0*/  @P2 EXIT ;  /* 0x000000000000294d */ /* 0x000fea0003800000 */
[----:B0-----:R-:W0:Y:S01]  /*2400*/  LDS R7, [R12] ;  /* 0x000000000c077984 */ /* 0x001e220000000800 */
[----:B------:R-:W-:Y:S01]  /*2410*/  IMAD R2, R2, c[0x0][0x1cc], RZ ;  /* 0x0000730002027a24 */ /* 0x000fe200078e02ff */
[C---:B------:R-:W-:Y:S01]  /*2420*/  SHF.L.U32 R5, R3.reuse, 0x2, RZ ;  /* 0x0000000203057819 */ /* 0x040fe200000006ff */
[----:B------:R-:W-:-:S03]  /*2430*/  IMAD.HI R4, R3, 0x4, RZ ;  /* 0x0000000403047827 */ /* 0x000fc600078e02ff */
[C---:B------:R-:W-:Y:S01]  /*2440*/  SHF.L.U32 R0, R2.reuse, 0x2, RZ ;  /* 0x0000000202007819 */ /* 0x040fe200000006ff */
[----:B------:R-:W-:-:S03]  /*2450*/  IMAD.HI R3, R2, 0x4, RZ ;  /* 0x0000000402037827 */ /* 0x000fc600078e02ff */
[----:B------:R-:W-:-:S04]  /*2460*/  IADD3 R2, P0, P1, R5, c[0x0][0x180], R0 ;  /* 0x0000600005027a10 */ /* 0x000fc8000791e000 */
[----:B------:R-:W-:-:S05]  /*2470*/  IADD3.X R3, R4, c[0x0][0x184], R3, P0, P1 ;  /* 0x0000610004037a10 */ /* 0x000fca00007e2403 */
[----:B0-----:R-:W-:Y:S01]  /*2480*/  STG.E [R2.64], R7 ;  /* 0x0000000702007986 */ /* 0x001fe2000c101904 */
[----:B------:R-:W-:Y:S05]  /*2490*/  EXIT ;  /* 0x000000000000794d */ /* 0x000fea0003800000 */
.L_x_2:
[----:B------:R-:W-:-:S00]  /*24a0*/  BRA `(.L_x_2) ;  /* 0xfffffff000007947 */ /* 0x000fc0000383ffff */
[----:B------:R-:W-:-:S00]  /*24b0*/  NOP ;  /* 0x0000000000007918 */ /* 0x000fc00000000000 */
        /* <DEDUP_REMOVED lines=12> */
.L_x_3:


//--------------------- .nv.global.init           --------------------------
	.section	.nv.global.init,"aw",@progbits
.nv.global.init:
	.type		_$_str,@object
	.size		_$_str,(.L_0 - _$_str)
_$_str:
        /*0000*/ 	.byte	0x5f, 0x5f, 0x43, 0x55, 0x44, 0x41, 0x5f, 0x46, 0x54, 0x5a, 0x00
.L_0:


//--------------------- .nv.shared.attn_fwd       --------------------------
	.section	.nv.shared.attn_fwd,"aw",@nobits
	.sectionflags	@""
	.align	16
